# CuTe-DSL kernel — source=cudnn_frontend_dsl family=gemm_swiglu_bs
# config = {"ab_dtype": "Float8E4M3FN", "sf_vec": 16, "vector_f32": false, "mma_mn": [128, 128], "cluster_mn": [2, 1]}


// ===== COMPILED SASS (sm_100a) =====

	.target	sm_100a

	.elftype	@"ET_EXEC"


//--------------------- .note.nv.tkinfo           --------------------------
	.section	.note.nv.tkinfo,"",@"SHT_NOTE"
	.sectionflags	@"SHF_NOTE_NV_TKINFO"
	.tkinfo
        /*0018*/ 	.word	0x00000081
        /*0030*/ 	.string	""
        /*0030*/ 	.string	"ptxas"
        /*0030*/ 	.string	"Cuda compilation tools, release 12.9, V12.9.83"
        /*0030*/ 	.string	"Build system must define TOOLS_VERSION_EXTENDED"
        /*0030*/ 	.string	"-O 3 -arch sm_100a "



//--------------------- .note.nv.cuver            --------------------------
	.section	.note.nv.cuver,"",@"SHT_NOTE"
	.sectionflags	@"SHF_NOTE_NV_CUVER"
        /*0018*/ 	.short	0x0001
        /*001a*/ 	.short	0x0064
        /*001c*/ 	.short	0x0001
        /*001e*/ 	.short	0x0000
        /*0020*/ 	.short	0x0001
        /*0022*/ 	.short	0x0000


//--------------------- .nv.info                  --------------------------
	.section	.nv.info,"",@"SHT_CUDA_INFO"
	.align	4


	//----- nvinfo : EIATTR_REGCOUNT
	.align		4
        /*0000*/ 	.byte	0x04, 0x2f
        /*0002*/ 	.short	(.L_4 - .L_3)
	.align		4
.L_3:
        /*0004*/ 	.word	index@(kernel_cutlass_kernel_cudnngemm_swigludense_blockscaled_gemm_persistent_swiglu_interleaved_quantSm100BlockScaledPersistentDenseGemmKernel_object_at__TiledMMA_ThrLayoutVMNK11110000_Permuta_0)
        /*0008*/ 	.word	0x00000060


	//----- nvinfo : EIATTR_FRAME_SIZE
	.align		4
.L_4:
        /*000c*/ 	.byte	0x04, 0x11
        /*000e*/ 	.short	(.L_6 - .L_5)
	.align		4
.L_5:
        /*0010*/ 	.word	index@($__internal_2_$__cuda_sm10x_tcgen05_guardrail_trap_unallocated_columns_being_dealloced)
        /*0014*/ 	.word	0x00000000


	//----- nvinfo : EIATTR_FRAME_SIZE
	.align		4
.L_6:
        /*0018*/ 	.byte	0x04, 0x11
        /*001a*/ 	.short	(.L_8 - .L_7)
	.align		4
.L_7:
        /*001c*/ 	.word	index@($__internal_1_$__cuda_sm10x_tcgen05_guardrail_trap_phase_invalid_during_alloc)
        /*0020*/ 	.word	0x00000000


	//----- nvinfo : EIATTR_FRAME_SIZE
	.align		4
.L_8:
        /*0024*/ 	.byte	0x04, 0x11
        /*0026*/ 	.short	(.L_10 - .L_9)
	.align		4
.L_9:
        /*0028*/ 	.word	index@($__internal_0_$__cuda_sm10x_tcgen05_guardrail_trap_col_being_dealloced_not_returned_by_alloc)
        /*002c*/ 	.word	0x00000000


	//----- nvinfo : EIATTR_FRAME_SIZE
	.align		4
.L_10:
        /*0030*/ 	.byte	0x04, 0x11
        /*0032*/ 	.short	(.L_12 - .L_11)
	.align		4
.L_11:
        /*0034*/ 	.word	index@(kernel_cutlass_kernel_cudnngemm_swigludense_blockscaled_gemm_persistent_swiglu_interleaved_quantSm100BlockScaledPersistentDenseGemmKernel_object_at__TiledMMA_ThrLayoutVMNK11110000_Permuta_0)
        /*0038*/ 	.word	0x00000000


	//----- nvinfo : EIATTR_MIN_STACK_SIZE
	.align		4
.L_12:
        /*003c*/ 	.byte	0x04, 0x12
        /*003e*/ 	.short	(.L_14 - .L_13)
	.align		4
.L_13:
        /*0040*/ 	.word	index@(kernel_cutlass_kernel_cudnngemm_swigludense_blockscaled_gemm_persistent_swiglu_interleaved_quantSm100BlockScaledPersistentDenseGemmKernel_object_at__TiledMMA_ThrLayoutVMNK11110000_Permuta_0)
        /*0044*/ 	.word	0x00000000
.L_14:


//--------------------- .nv.info.kernel_cutlass_kernel_cudnngemm_swigludense_blockscaled_gemm_persistent_swiglu_interleaved_quantSm100BlockScaledPersistentDenseGemmKernel_object_at__TiledMMA_ThrLayoutVMNK11110000_Permuta_0 --------------------------
	.section	.nv.info.kernel_cutlass_kernel_cudnngemm_swigludense_blockscaled_gemm_persistent_swiglu_interleaved_quantSm100BlockScaledPersistentDenseGemmKernel_object_at__TiledMMA_ThrLayoutVMNK11110000_Permuta_0,"",@"SHT_CUDA_INFO"
	.sectionflags	@""
	.align	4


	//----- nvinfo : EIATTR_CUDA_API_VERSION
	.align		4
        /*0000*/ 	.byte	0x04, 0x37
        /*0002*/ 	.short	(.L_16 - .L_15)
.L_15:
        /*0004*/ 	.word	0x00000081


	//----- nvinfo : EIATTR_KPARAM_INFO
	.align		4
.L_16:
        /*0008*/ 	.byte	0x04, 0x17
        /*000a*/ 	.short	(.L_18 - .L_17)
.L_17:
        /*000c*/ 	.word	0x00000000
        /*0010*/ 	.short	0x000b
        /*0012*/ 	.short	0x0364
        /*0014*/ 	.byte	0x00, 0xf0, 0x11, 0x00


	//----- nvinfo : EIATTR_KPARAM_INFO
	.align		4
.L_18:
        /*0018*/ 	.byte	0x04, 0x17
        /*001a*/ 	.short	(.L_20 - .L_19)
.L_19:
        /*001c*/ 	.word	0x00000000
        /*0020*/ 	.short	0x000a
        /*0022*/ 	.short	0x0358
        /*0024*/ 	.byte	0x00, 0xf0, 0x31, 0x00


	//----- nvinfo : EIATTR_KPARAM_INFO
	.align		4
.L_20:
        /*0028*/ 	.byte	0x04, 0x17
        /*002a*/ 	.short	(.L_22 - .L_21)
.L_21:
        /*002c*/ 	.word	0x00000000
        /*0030*/ 	.short	0x0009
        /*0032*/ 	.short	0x034c
        /*0034*/ 	.byte	0x00, 0xf0, 0x31, 0x00


	//----- nvinfo : EIATTR_KPARAM_INFO
	.align		4
.L_22:
        /*0038*/ 	.byte	0x04, 0x17
        /*003a*/ 	.short	(.L_24 - .L_23)
.L_23:
        /*003c*/ 	.word	0x00000000
        /*0040*/ 	.short	0x0008
        /*0042*/ 	.short	0x0340
        /*0044*/ 	.byte	0x00, 0xf0, 0x31, 0x00


	//----- nvinfo : EIATTR_KPARAM_INFO
	.align		4
.L_24:
        /*0048*/ 	.byte	0x04, 0x17
        /*004a*/ 	.short	(.L_26 - .L_25)
.L_25:
        /*004c*/ 	.word	0x00000000
        /*0050*/ 	.short	0x0007
        /*0052*/ 	.short	0x02c0
        /*0054*/ 	.byte	0x00, 0xf0, 0x01, 0x02


	//----- nvinfo : EIATTR_KPARAM_INFO
	.align		4
.L_26:
        /*0058*/ 	.byte	0x04, 0x17
        /*005a*/ 	.short	(.L_28 - .L_27)
.L_27:
        /*005c*/ 	.word	0x00000000
        /*0060*/ 	.short	0x0006
        /*0062*/ 	.short	0x0240
        /*0064*/ 	.byte	0x00, 0xf0, 0x01, 0x02


	//----- nvinfo : EIATTR_KPARAM_INFO
	.align		4
.L_28:
        /*0068*/ 	.byte	0x04, 0x17
        /*006a*/ 	.short	(.L_30 - .L_29)
.L_29:
        /*006c*/ 	.word	0x00000000
        /*0070*/ 	.short	0x0005
        /*0072*/ 	.short	0x01c0
        /*0074*/ 	.byte	0x00, 0xf0, 0x01, 0x02


	//----- nvinfo : EIATTR_KPARAM_INFO
	.align		4
.L_30:
        /*0078*/ 	.byte	0x04, 0x17
        /*007a*/ 	.short	(.L_32 - .L_31)
.L_31:
        /*007c*/ 	.word	0x00000000
        /*0080*/ 	.short	0x0004
        /*0082*/ 	.short	0x0140
        /*0084*/ 	.byte	0x00, 0xf0, 0x01, 0x02


	//----- nvinfo : EIATTR_KPARAM_INFO
	.align		4
.L_32:
        /*0088*/ 	.byte	0x04, 0x17
        /*008a*/ 	.short	(.L_34 - .L_33)
.L_33:
        /*008c*/ 	.word	0x00000000
        /*0090*/ 	.short	0x0003
        /*0092*/ 	.short	0x00c0
        /*0094*/ 	.byte	0x00, 0xf0, 0x01, 0x02


	//----- nvinfo : EIATTR_KPARAM_INFO
	.align		4
.L_34:
        /*0098*/ 	.byte	0x04, 0x17
        /*009a*/ 	.short	(.L_36 - .L_35)
.L_35:
        /*009c*/ 	.word	0x00000000
        /*00a0*/ 	.short	0x0002
        /*00a2*/ 	.short	0x0040
        /*00a4*/ 	.byte	0x00, 0xf0, 0x01, 0x02


	//----- nvinfo : EIATTR_KPARAM_INFO
	.align		4
.L_36:
        /*00a8*/ 	.byte	0x04, 0x17
        /*00aa*/ 	.short	(.L_38 - .L_37)
.L_37:
        /*00ac*/ 	.word	0x00000000
        /*00b0*/ 	.short	0x0001
        /*00b2*/ 	.short	0x000c
        /*00b4*/ 	.byte	0x00, 0xf0, 0x31, 0x00


	//----- nvinfo : EIATTR_KPARAM_INFO
	.align		4
.L_38:
        /*00b8*/ 	.byte	0x04, 0x17
        /*00ba*/ 	.short	(.L_40 - .L_39)
.L_39:
        /*00bc*/ 	.word	0x00000000
        /*00c0*/ 	.short	0x0000
        /*00c2*/ 	.short	0x0000
        /*00c4*/ 	.byte	0x00, 0xf0, 0x31, 0x00


	//----- nvinfo : EIATTR_AT_ENTRY_FRAGMENTS
	.align		4
.L_40:
        /*00c8*/ 	.byte	0x04, 0x4f
        /*00ca*/ 	.short	(.L_42 - .L_41)


	//   ....[0]....
.L_41:
        /*00cc*/ 	.word	0x00000004


	//----- nvinfo : EIATTR_RESERVED_SMEM_USED
	.align		4
.L_42:
        /*00d0*/ 	.byte	0x01, 0x41
	.zero		2


	//----- nvinfo : EIATTR_SPARSE_MMA_MASK
	.align		4
        /*00d4*/ 	.byte	0x03, 0x50
        /*00d6*/ 	.short	0x0000


	//----- nvinfo : EIATTR_TCGEN05_1CTA_USED
	.align		4
        /*00d8*/ 	.byte	0x01, 0x51
	.zero		2


	//----- nvinfo : EIATTR_MAXREG_COUNT
	.align		4
        /*00dc*/ 	.byte	0x03, 0x1b
        /*00de*/ 	.short	0x00ff


	//----- nvinfo : EIATTR_NUM_BARRIERS
	.align		4
        /*00e0*/ 	.byte	0x02, 0x4c
        /*00e2*/ 	.byte	0x03
	.zero		1


	//----- nvinfo : EIATTR_INT_WARP_WIDE_INSTR_OFFSETS
	.align		4
        /*00e4*/ 	.byte	0x04, 0x31
        /*00e6*/ 	.short	(.L_44 - .L_43)


	//   ....[0]....
.L_43:
        /*00e8*/ 	.word	0x00004120


	//   ....[1]....
        /*00ec*/ 	.word	0x00004150


	//----- nvinfo : EIATTR_COOP_GROUP_MASK_REGIDS
	.align		4
.L_44:
        /*00f0*/ 	.byte	0x04, 0x29
        /*00f2*/ 	.short	(.L_46 - .L_45)


	//   ....[0]....
.L_45:
        /*00f4*/ 	.word	0xffffffff


	//   ....[1]....
        /*00f8*/ 	.word	0xffffffff


	//   ....[2]....
        /*00fc*/ 	.word	0xffffffff


	//   ....[3]....
        /*0100*/ 	.word	0xffffffff


	//   ....[4]....
        /*0104*/ 	.word	0xffffffff


	//----- nvinfo : EIATTR_COOP_GROUP_INSTR_OFFSETS
	.align		4
.L_46:
        /*0108*/ 	.byte	0x04, 0x28
        /*010a*/ 	.short	(.L_48 - .L_47)


	//   ....[0]....
.L_47:
        /*010c*/ 	.word	0x00000530


	//   ....[1]....
        /*0110*/ 	.word	0x00001b50


	//   ....[2]....
        /*0114*/ 	.word	0x00001e10


	//   ....[3]....
        /*0118*/ 	.word	0x00003fa0


	//   ....[4]....
        /*011c*/ 	.word	0x00004200


	//----- nvinfo : EIATTR_VRC_CTA_INIT_COUNT
	.align		4
.L_48:
        /*0120*/ 	.byte	0x02, 0x4a
        /*0122*/ 	.byte	0x80
	.zero		1


	//----- nvinfo : EIATTR_MBARRIER_INSTR_OFFSETS
	.align		4
        /*0124*/ 	.byte	0x04, 0x39
        /*0126*/ 	.short	(.L_50 - .L_49)


	//   ....[0]....
.L_49:
        /*0128*/ 	.word	0x00000350
        /*012c*/ 	.word	0x000000ff
        /*0130*/ 	.word	0x00000000
        /*0134*/ 	.short	0x0100
        /*0136*/ 	.byte	0x05
	.zero		1


	//   ....[1]....
        /*0138*/ 	.word	0x00000360
        /*013c*/ 	.word	0x000000ff
        /*0140*/ 	.word	0x00000008
        /*0144*/ 	.short	0x0100
        /*0146*/ 	.byte	0x05
	.zero		1


	//   ....[2]....
        /*0148*/ 	.word	0x00000370
        /*014c*/ 	.word	0x000000ff
        /*0150*/ 	.word	0x00000010
        /*0154*/ 	.short	0x0100
        /*0156*/ 	.byte	0x05
	.zero		1


	//   ....[3]....
        /*0158*/ 	.word	0x00000380
        /*015c*/ 	.word	0x000000ff
        /*0160*/ 	.word	0x00000018
        /*0164*/ 	.short	0x0100
        /*0166*/ 	.byte	0x05
	.zero		1


	//   ....[4]....
        /*0168*/ 	.word	0x00000390
        /*016c*/ 	.word	0x000000ff
        /*0170*/ 	.word	0x00000020
        /*0174*/ 	.short	0x0100
        /*0176*/ 	.byte	0x05
	.zero		1


	//   ....[5]....
        /*0178*/ 	.word	0x000003a0
        /*017c*/ 	.word	0x000000ff
        /*0180*/ 	.word	0x00000028
        /*0184*/ 	.short	0x0100
        /*0186*/ 	.byte	0x05
	.zero		1


	//   ....[6]....
        /*0188*/ 	.word	0x000003b0
        /*018c*/ 	.word	0x000000ff
        /*0190*/ 	.word	0x00000030
        /*0194*/ 	.short	0x0100
        /*0196*/ 	.byte	0x05
	.zero		1


	//   ....[7]....
        /*0198*/ 	.word	0x000003c0
        /*019c*/ 	.word	0x000000ff
        /*01a0*/ 	.word	0x00000038
        /*01a4*/ 	.short	0x0100
        /*01a6*/ 	.byte	0x05
	.zero		1


	//   ....[8]....
        /*01a8*/ 	.word	0x000004a0
        /*01ac*/ 	.word	0x000000ff
        /*01b0*/ 	.word	0x00000040
        /*01b4*/ 	.short	0x0100
        /*01b6*/ 	.byte	0x06
	.zero		1


	//   ....[9]....
        /*01b8*/ 	.word	0x000004b0
        /*01bc*/ 	.word	0x000000ff
        /*01c0*/ 	.word	0x00000048
        /*01c4*/ 	.short	0x0100
        /*01c6*/ 	.byte	0x06
	.zero		1


	//   ....[10]....
        /*01c8*/ 	.word	0x000004c0
        /*01cc*/ 	.word	0x000000ff
        /*01d0*/ 	.word	0x00000050
        /*01d4*/ 	.short	0x0100
        /*01d6*/ 	.byte	0x06
	.zero		1


	//   ....[11]....
        /*01d8*/ 	.word	0x000004d0
        /*01dc*/ 	.word	0x000000ff
        /*01e0*/ 	.word	0x00000058
        /*01e4*/ 	.short	0x0100
        /*01e6*/ 	.byte	0x06
	.zero		1


	//   ....[12]....
        /*01e8*/ 	.word	0x00000940
        /*01ec*/ 	.word	0x000000ff
        /*01f0*/ 	.word	0x00000020
        /*01f4*/ 	.short	0x010a
        /*01f6*/ 	.byte	0x06
	.zero		1


	//   ....[13]....
        /*01f8*/ 	.word	0x00000b50
        /*01fc*/ 	.word	0x000000ff
        /*0200*/ 	.word	0x00000020
        /*0204*/ 	.short	0x010a
        /*0206*/ 	.byte	0x19
	.zero		1


	//   ....[14]....
        /*0208*/ 	.word	0x00000cb0
        /*020c*/ 	.word	0x000000ff
        /*0210*/ 	.word	0x00000020
        /*0214*/ 	.short	0x010a
        /*0216*/ 	.byte	0x21
	.zero		1


	//   ....[15]....
        /*0218*/ 	.word	0x00000fb0
        /*021c*/ 	.word	0x000000ff
        /*0220*/ 	.word	0x00000020
        /*0224*/ 	.short	0x010a
        /*0226*/ 	.byte	0x04
	.zero		1


	//   ....[16]....
        /*0228*/ 	.word	0x00001550
        /*022c*/ 	.word	0x000000ff
        /*0230*/ 	.word	0x00000000
        /*0234*/ 	.short	0x010a
        /*0236*/ 	.byte	0x11
	.zero		1


	//   ....[17]....
        /*0238*/ 	.word	0x00001570
        /*023c*/ 	.word	0x000000ff
        /*0240*/ 	.word	0x00000050
        /*0244*/ 	.short	0x010a
        /*0246*/ 	.byte	0x12
	.zero		1


	//   ....[18]....
        /*0248*/ 	.word	0x000017c0
        /*024c*/ 	.word	0x000000ff
        /*0250*/ 	.word	0x00000000
        /*0254*/ 	.short	0x010a
        /*0256*/ 	.byte	0x11
	.zero		1


	//   ....[19]....
        /*0258*/ 	.word	0x00001920
        /*025c*/ 	.word	0x000000ff
        /*0260*/ 	.word	0x00000000
        /*0264*/ 	.short	0x010a
        /*0266*/ 	.byte	0x11
	.zero		1


	//   ....[20]....
        /*0268*/ 	.word	0x00001ad0
        /*026c*/ 	.word	0x00000000
        /*0270*/ 	.word	0x00000050
        /*0274*/ 	.short	0x010a
        /*0276*/ 	.byte	0xff
	.zero		1


	//   ....[21]....
        /*0278*/ 	.word	0x000021e0
        /*027c*/ 	.word	0x000000ff
        /*0280*/ 	.word	0x00000040
        /*0284*/ 	.short	0x010a
        /*0286*/ 	.byte	0x04
	.zero		1


	//   ....[22]....
        /*0288*/ 	.word	0x00003d30
        /*028c*/ 	.word	0x000000ff
        /*0290*/ 	.word	0x00000050
        /*0294*/ 	.short	0x0101
        /*0296*/ 	.byte	0x07
	.zero		1


	//   ....[23]....
        /*0298*/ 	.word	0x00004270
        /*029c*/ 	.word	0x00000000
        /*02a0*/ 	.word	0x00000020
        /*02a4*/ 	.short	0x010a
        /*02a6*/ 	.byte	0xff
	.zero		1


	//   ....[24]....
        /*02a8*/ 	.word	0x000042f0
        /*02ac*/ 	.word	0x00000000
        /*02b0*/ 	.word	0x00000020
        /*02b4*/ 	.short	0x010a
        /*02b6*/ 	.byte	0xff
	.zero		1


	//   ....[25]....
        /*02b8*/ 	.word	0x00004360
        /*02bc*/ 	.word	0x00000000
        /*02c0*/ 	.word	0x00000050
        /*02c4*/ 	.short	0x010a
        /*02c6*/ 	.byte	0xff
	.zero		1


	//   ....[26]....
        /*02c8*/ 	.word	0x000043e0
        /*02cc*/ 	.word	0x00000000
        /*02d0*/ 	.word	0x00000000
        /*02d4*/ 	.short	0x010a
        /*02d6*/ 	.byte	0xff
	.zero		1


	//   ....[27]....
        /*02d8*/ 	.word	0x00004440
        /*02dc*/ 	.word	0x00000000
        /*02e0*/ 	.word	0x00000050
        /*02e4*/ 	.short	0x010a
        /*02e6*/ 	.byte	0xff
	.zero		1


	//   ....[28]....
        /*02e8*/ 	.word	0x000044b0
        /*02ec*/ 	.word	0x00000000
        /*02f0*/ 	.word	0x00000040
        /*02f4*/ 	.short	0x010a
        /*02f6*/ 	.byte	0xff
	.zero		1


	//----- nvinfo : EIATTR_NUM_MBARRIERS
	.align		4
.L_50:
        /*02f8*/ 	.byte	0x03, 0x38
        /*02fa*/ 	.short	0x000c


	//----- nvinfo : EIATTR_EXIT_INSTR_OFFSETS
	.align		4
        /*02fc*/ 	.byte	0x04, 0x1c
        /*02fe*/ 	.short	(.L_52 - .L_51)


	//   ....[0]....
.L_51:
        /*0300*/ 	.word	0x00001b10


	//   ....[1]....
        /*0304*/ 	.word	0x00004230


	//----- nvinfo : EIATTR_REQNTID
	.align		4
.L_52:
        /*0308*/ 	.byte	0x04, 0x10
        /*030a*/ 	.short	(.L_54 - .L_53)
.L_53:
        /*030c*/ 	.word	0x000000c0
        /*0310*/ 	.word	0x00000001
        /*0314*/ 	.word	0x00000001


	//----- nvinfo : EIATTR_CRS_STACK_SIZE
	.align		4
.L_54:
        /*0318*/ 	.byte	0x04, 0x1e
        /*031a*/ 	.short	(.L_56 - .L_55)
.L_55:
        /*031c*/ 	.word	0x00000000


	//----- nvinfo : EIATTR_CBANK_PARAM_SIZE
	.align		4
.L_56:
        /*0320*/ 	.byte	0x03, 0x19
        /*0322*/ 	.short	0x0368


	//----- nvinfo : EIATTR_PARAM_CBANK
	.align		4
        /*0324*/ 	.byte	0x04, 0x0a
        /*0326*/ 	.short	(.L_58 - .L_57)
	.align		4
.L_57:
        /*0328*/ 	.word	index@(.nv.constant0.kernel_cutlass_kernel_cudnngemm_swigludense_blockscaled_gemm_persistent_swiglu_interleaved_quantSm100BlockScaledPersistentDenseGemmKernel_object_at__TiledMMA_ThrLayoutVMNK11110000_Permuta_0)
        /*032c*/ 	.short	0x0380
        /*032e*/ 	.short	0x0368


	//----- nvinfo : EIATTR_SW_WAR
	.align		4
.L_58:
        /*0330*/ 	.byte	0x04, 0x36
        /*0332*/ 	.short	(.L_60 - .L_59)
.L_59:
        /*0334*/ 	.word	0x00000008
.L_60:


//--------------------- .nv.compat                --------------------------
	.section	.nv.compat,"",@"SHT_CUDA_COMPAT_INFO"
	.align	4
        /*0000*/ 	.byte	0x02, 0x02, 0x02, 0x00, 0x02, 0x05, 0x05, 0x00, 0x02, 0x03, 0x01, 0x00, 0x02, 0x06, 0x01, 0x00


//--------------------- .nv.callgraph             --------------------------
	.section	.nv.callgraph,"",@"SHT_CUDA_CALLGRAPH"
	.align	4
	.sectionentsize	8
	.align		4
        /*0000*/ 	.word	0x00000000
	.align		4
        /*0004*/ 	.word	0xffffffff
	.align		4
        /*0008*/ 	.word	0x00000000
	.align		4
        /*000c*/ 	.word	0xfffffffe
	.align		4
        /*0010*/ 	.word	0x00000000
	.align		4
        /*0014*/ 	.word	0xfffffffd
	.align		4
        /*0018*/ 	.word	0x00000000
	.align		4
        /*001c*/ 	.word	0xfffffffc


//--------------------- .text.kernel_cutlass_kernel_cudnngemm_swigludense_blockscaled_gemm_persistent_swiglu_interleaved_quantSm100BlockScaledPersistentDenseGemmKernel_object_at__TiledMMA_ThrLayoutVMNK11110000_Permuta_0 --------------------------
	.section	.text.kernel_cutlass_kernel_cudnngemm_swigludense_blockscaled_gemm_persistent_swiglu_interleaved_quantSm100BlockScaledPersistentDenseGemmKernel_object_at__TiledMMA_ThrLayoutVMNK11110000_Permuta_0,"ax",@progbits
	.align	128
        .global         kernel_cutlass_kernel_cudnngemm_swigludense_blockscaled_gemm_persistent_swiglu_interleaved_quantSm100BlockScaledPersistentDenseGemmKernel_object_at__TiledMMA_ThrLayoutVMNK11110000_Permuta_0
        .type           kernel_cutlass_kernel_cudnngemm_swigludense_blockscaled_gemm_persistent_swiglu_interleaved_quantSm100BlockScaledPersistentDenseGemmKernel_object_at__TiledMMA_ThrLayoutVMNK11110000_Permuta_0,@function
        .size           kernel_cutlass_kernel_cudnngemm_swigludense_blockscaled_gemm_persistent_swiglu_interleaved_quantSm100BlockScaledPersistentDenseGemmKernel_object_at__TiledMMA_ThrLayoutVMNK11110000_Permuta_0,(.L_x_50 - kernel_cutlass_kernel_cudnngemm_swigludense_blockscaled_gemm_persistent_swiglu_interleaved_quantSm100BlockScaledPersistentDenseGemmKernel_object_at__TiledMMA_ThrLayoutVMNK11110000_Permuta_0)
        .other          kernel_cutlass_kernel_cudnngemm_swigludense_blockscaled_gemm_persistent_swiglu_interleaved_quantSm100BlockScaledPersistentDenseGemmKernel_object_at__TiledMMA_ThrLayoutVMNK11110000_Permuta_0,@"STO_CUDA_ENTRY STV_DEFAULT"
kernel_cutlass_kernel_cudnngemm_swigludense_blockscaled_gemm_persistent_swiglu_interleaved_quantSm100BlockScaledPersistentDenseGemmKernel_object_at__TiledMMA_ThrLayoutVMNK11110000_Permuta_0:
.text.kernel_cutlass_kernel_cudnngemm_swigludense_blockscaled_gemm_persistent_swiglu_interleaved_quantSm100BlockScaledPersistentDenseGemmKernel_object_at__TiledMMA_ThrLayoutVMNK11110000_Permuta_0:
[----:B------:R-:W1:Y:S01]  /*0000*/  LDC R1, c[0x0][0x37c] ;  /* 0x0000df00ff017b82 */ /* 0x000e620000000800 */
[----:B------:R-:W2:Y:S07]  /*0010*/  S2R R0, SR_TID.X ;  /* 0x0000000000007919 */ /* 0x000eae0000002100 */
[----:B------:R-:W3:Y:S01]  /*0020*/  S2UR UR12, SR_CgaCtaId ;  /* 0x00000000000c79c3 */ /* 0x000ee20000008800 */
[----:B------:R-:W4:Y:S01]  /*0030*/  LDCU.U8 UR7, c[0x0][0x382] ;  /* 0x00007040ff0777ac */ /* 0x000f220008000000 */
[----:B------:R-:W5:Y:S01]  /*0040*/  LDCU.U8 UR4, c[0x0][0x381] ;  /* 0x00007020ff0477ac */ /* 0x000f620008000000 */
[----:B------:R-:W2:Y:S01]  /*0050*/  LDCU UR5, c[0x0][0x36c] ;  /* 0x00006d80ff0577ac */ /* 0x000ea20008000800 */
[----:B------:R-:W-:Y:S01]  /*0060*/  UMOV UR31, 0x1 ;  /* 0x00000001001f7882 */ /* 0x000fe20000000000 */
[----:B----4-:R-:W-:-:S02]  /*0070*/  ULOP3.LUT UR7, UR7, 0x1, URZ, 0xc0, !UPT ;  /* 0x0000000107077892 */ /* 0x010fc4000f8ec0ff */
[----:B-----5:R-:W-:Y:S02]  /*0080*/  ULOP3.LUT UR4, UR4, 0x1, URZ, 0xc0, !UPT ;  /* 0x0000000104047892 */ /* 0x020fe4000f8ec0ff */
[----:B---3--:R-:W-:Y:S02]  /*0090*/  ULEA.HI UR6, UR12, UR12, URZ, 0x1 ;  /* 0x0000000c0c067291 */ /* 0x008fe4000f8f08ff */
[----:B--2---:R-:W-:Y:S02]  /*00a0*/  UISETP.EQ.U32.AND UP2, UPT, UR5, 0x1, UPT ;  /* 0x000000010500788c */ /* 0x004fe4000bf42070 */
[----:B------:R-:W-:Y:S01]  /*00b0*/  ULOP3.LUT UR6, UR6, 0xfffffffe, URZ, 0xc0, !UPT ;  /* 0xfffffffe06067892 */ /* 0x000fe2000f8ec0ff */
[----:B------:R-:W-:Y:S01]  /*00c0*/  SHF.R.U32.HI R0, RZ, 0x5, R0 ;  /* 0x00000005ff007819 */ /* 0x000fe20000011600 */
[----:B------:R-:W-:Y:S02]  /*00d0*/  UISETP.NE.U32.AND UP6, UPT, UR7, 0x1, UPT ;  /* 0x000000010700788c */ /* 0x000fe4000bfc5070 */
[----:B------:R-:W-:Y:S01]  /*00e0*/  UIADD3 UR28, UPT, UPT, -UR6, UR12, URZ ;  /* 0x0000000c061c7290 */ /* 0x000fe2000fffe1ff */
[----:B------:R-:W-:Y:S01]  /*00f0*/  R2UR UR29, R0 ;  /* 0x00000000001d72ca */ /* 0x000fe200000e0000 */
[----:B------:R-:W-:-:S02]  /*0100*/  UISETP.NE.U32.AND UP5, UPT, UR4, 0x1, UPT ;  /* 0x000000010400788c */ /* 0x000fc4000bfa5070 */
[----:B------:R-:W-:-:S10]  /*0110*/  USHF.L.U32 UR31, UR31, UR28, URZ ;  /* 0x0000001c1f1f7299 */ /* 0x000fd400080006ff */
[----:B------:R-:W-:Y:S02]  /*0120*/  UISETP.NE.AND UP4, UPT, UR29, 0x5, UPT ;  /* 0x000000051d00788c */ /* 0x000fe4000bf85270 */
[----:B------:R-:W-:-:S07]  /*0130*/  UISETP.NE.AND UP3, UPT, UR29, URZ, UPT ;  /* 0x000000ff1d00728c */ /* 0x000fce000bf65270 */
[----:B-1----:R-:W-:Y:S05]  /*0140*/  BRA.U UP4, `(.L_x_0) ;  /* 0x0000000104507547 */ /* 0x002fea000b800000 */
[----:B------:R-:W1:Y:S02]  /*0150*/  LDCU.64 UR4, c[0x0][0x348] ;  /* 0x00006900ff0477ac */ /* 0x000e640008000a00 */
[----:B-1----:R-:W-:Y:S02]  /*0160*/  UIADD3 UR16, UP1, UPT, UR4, 0x40, URZ ;  /* 0x0000004004107890 */ /* 0x002fe4000ff3e0ff */
[----:B------:R-:W-:Y:S02]  /*0170*/  UIADD3 UR14, UP0, UPT, UR4, 0xc0, URZ ;  /* 0x000000c0040e7890 */ /* 0x000fe4000ff1e0ff */
[----:B------:R-:W-:Y:S02]  /*0180*/  UIADD3.X UR17, UPT, UPT, URZ, UR5, URZ, UP1, !UPT ;  /* 0x00000005ff117290 */ /* 0x000fe40008ffe4ff */
[----:B------:R-:W-:Y:S02]  /*0190*/  UIADD3 UR10, UP1, UPT, UR4, 0x140, URZ ;  /* 0x00000140040a7890 */ /* 0x000fe4000ff3e0ff */
[----:B------:R-:W-:-:S02]  /*01a0*/  UIADD3.X UR15, UPT, UPT, URZ, UR5, URZ, UP0, !UPT ;  /* 0x00000005ff0f7290 */ /* 0x000fc400087fe4ff */
[----:B------:R-:W-:Y:S02]  /*01b0*/  UIADD3 UR8, UP0, UPT, UR4, 0x1c0, URZ ;  /* 0x000001c004087890 */ /* 0x000fe4000ff1e0ff */
[----:B------:R-:W-:Y:S01]  /*01c0*/  UIADD3.X UR11, UPT, UPT, URZ, UR5, URZ, UP1, !UPT ;  /* 0x00000005ff0b7290 */ /* 0x000fe20008ffe4ff */
[----:B------:R1:W-:Y:S01]  /*01d0*/  UTMACCTL.PF [UR16] ;  /* 0x00000000100079b9 */ /* 0x0003e20008040000 */
[----:B------:R-:W-:-:S03]  /*01e0*/  UIADD3 UR6, UP1, UPT, UR4, 0x240, URZ ;  /* 0x0000024004067890 */ /* 0x000fc6000ff3e0ff */
[----:B------:R1:W-:Y:S01]  /*01f0*/  UTMACCTL.PF [UR14] ;  /* 0x000000000e0079b9 */ /* 0x0003e20008040000 */
[----:B------:R-:W-:-:S03]  /*0200*/  UIADD3.X UR9, UPT, UPT, URZ, UR5, URZ, UP0, !UPT ;  /* 0x00000005ff097290 */ /* 0x000fc600087fe4ff */
[----:B------:R1:W-:Y:S01]  /*0210*/  UTMACCTL.PF [UR10] ;  /* 0x000000000a0079b9 */ /* 0x0003e20008040000 */
[----:B------:R-:W-:Y:S02]  /*0220*/  UIADD3 UR4, UP0, UPT, UR4, 0x2c0, URZ ;  /* 0x000002c004047890 */ /* 0x000fe4000ff1e0ff */
[----:B------:R-:W-:-:S03]  /*0230*/  UIADD3.X UR7, UPT, UPT, URZ, UR5, URZ, UP1, !UPT ;  /* 0x00000005ff077290 */ /* 0x000fc60008ffe4ff */
[----:B------:R1:W-:Y:S01]  /*0240*/  UTMACCTL.PF [UR8] ;  /* 0x00000000080079b9 */ /* 0x0003e20008040000 */
[----:B------:R-:W-:-:S05]  /*0250*/  UIADD3.X UR5, UPT, UPT, URZ, UR5, URZ, UP0, !UPT ;  /* 0x00000005ff057290 */ /* 0x000fca00087fe4ff */
[----:B------:R1:W-:Y:S04]  /*0260*/  UTMACCTL.PF [UR6] ;  /* 0x00000000060079b9 */ /* 0x0003e80008040000 */
[----:B------:R1:W-:Y:S02]  /*0270*/  UTMACCTL.PF [UR4] ;  /* 0x00000000040079b9 */ /* 0x0003e40008040000 */
[----:B-1----:R-:W-:Y:S01]  /*0280*/  NOP ;  /* 0x0000000000007918 */ /* 0x002fe20000000000 */
.L_x_0:
[----:B------:R-:W-:Y:S05]  /*0290*/  BRA.U UP3, `(.L_x_1) ;  /* 0x0000000103507547 */ /* 0x000fea000b800000 */
[----:B------:R-:W-:Y:S01]  /*02a0*/  UMOV UR5, 0x400 ;  /* 0x0000040000057882 */ /* 0x000fe20000000000 */
[----:B------:R-:W-:Y:S01]  /*02b0*/  UMOV UR6, 0x1 ;  /* 0x0000000100067882 */ /* 0x000fe20000000000 */
[----:B------:R-:W-:Y:S02]  /*02c0*/  ULEA UR5, UR12, UR5, 0x18 ;  /* 0x000000050c057291 */ /* 0x000fe4000f8ec0ff */
[----:B------:R-:W-:-:S04]  /*02d0*/  UIADD3 UR6, UPT, UPT, -UR6, 0x100000, URZ ;  /* 0x0010000006067890 */ /* 0x000fc8000fffe1ff */
[----:B------:R-:W-:Y:S02]  /*02e0*/  USHF.L.U32 UR7, UR6, 0xb, URZ ;  /* 0x0000000b06077899 */ /* 0x000fe400080006ff */
[----:B------:R-:W-:Y:S01]  /*02f0*/  USHF.L.U32 UR6, UR6, 0x1, URZ ;  /* 0x0000000106067899 */ /* 0x000fe200080006ff */
[----:B------:R-:W-:Y:S02]  /*0300*/  UMOV UR4, 0x2 ;  /* 0x0000000200047882 */ /* 0x000fe40000000000 */
[----:B------:R-:W-:-:S04]  /*0310*/  UIADD3 UR8, UPT, UPT, -UR4, 0x100000, URZ ;  /* 0x0010000004087890 */ /* 0x000fc8000fffe1ff */
[----:B------:R-:W-:Y:S02]  /*0320*/  USHF.L.U32 UR9, UR8, 0xb, URZ ;  /* 0x0000000b08097899 */ /* 0x000fe400080006ff */
[----:B------:R-:W-:Y:S01]  /*0330*/  USHF.L.U32 UR8, UR8, 0x1, URZ ;  /* 0x0000000108087899 */ /* 0x000fe200080006ff */
[----:B------:R-:W1:Y:S02]  /*0340*/  FENCE.VIEW.ASYNC.S ;  /* 0x00000000000073c6 */ /* 0x000e640000000000 */
[----:B-1----:R1:W2:Y:S01]  /*0350*/  SYNCS.EXCH.64 URZ, [UR5], UR6 ;  /* 0x0000000605ff75b2 */ /* 0x0022a20008000100 */
[----:B------:R1:W3:Y:S01]  /*0360*/  SYNCS.EXCH.64 URZ, [UR5+0x8], UR6 ;  /* 0x0000080605ff75b2 */ /* 0x0002e20008000100 */
[----:B------:R1:W4:Y:S01]  /*0370*/  SYNCS.EXCH.64 URZ, [UR5+0x10], UR6 ;  /* 0x0000100605ff75b2 */ /* 0x0003220008000100 */
[----:B------:R1:W5:Y:S06]  /*0380*/  SYNCS.EXCH.64 URZ, [UR5+0x18], UR6 ;  /* 0x0000180605ff75b2 */ /* 0x00036c0008000100 */
[----:B------:R1:W1:Y:S01]  /*0390*/  SYNCS.EXCH.64 URZ, [UR5+0x20], UR8 ;  /* 0x0000200805ff75b2 */ /* 0x0002620008000100 */
[----:B------:R1:W1:Y:S01]  /*03a0*/  SYNCS.EXCH.64 URZ, [UR5+0x28], UR8 ;  /* 0x0000280805ff75b2 */ /* 0x0002620008000100 */
[----:B------:R1:W1:Y:S01]  /*03b0*/  SYNCS.EXCH.64 URZ, [UR5+0x30], UR8 ;  /* 0x0000300805ff75b2 */ /* 0x0002620008000100 */
[----:B------:R1:W1:Y:S01]  /*03c0*/  SYNCS.EXCH.64 URZ, [UR5+0x38], UR8 ;  /* 0x0000380805ff75b2 */ /* 0x0002620008000100 */
[----:B------:R-:W-:Y:S01]  /*03d0*/  NOP ;  /* 0x0000000000007918 */ /* 0x000fe20000000000 */
.L_x_1:
[----:B------:R-:W-:Y:S05]  /*03e0*/  BRA.U UP3, `(.L_x_2) ;  /* 0x0000000103407547 */ /* 0x000fea000b800000 */
[----:B-1----:R-:W-:Y:S01]  /*03f0*/  UMOV UR6, 0x400 ;  /* 0x0000040000067882 */ /* 0x002fe20000000000 */
[----:B------:R-:W-:Y:S01]  /*0400*/  UMOV UR5, 0x1 ;  /* 0x0000000100057882 */ /* 0x000fe20000000000 */
[----:B------:R-:W-:Y:S01]  /*0410*/  UMOV UR4, 0x4 ;  /* 0x0000000400047882 */ /* 0x000fe20000000000 */
[----:B------:R-:W-:Y:S02]  /*0420*/  ULEA UR6, UR12, UR6, 0x18 ;  /* 0x000000060c067291 */ /* 0x000fe4000f8ec0ff */
[----:B------:R-:W-:-:S04]  /*0430*/  UIADD3 UR8, UPT, UPT, -UR5, 0x100000, URZ ;  /* 0x0010000005087890 */ /* 0x000fc8000fffe1ff */
[----:B------:R-:W-:Y:S02]  /*0440*/  USHF.L.U32 UR9, UR8, 0xb, URZ ;  /* 0x0000000b08097899 */ /* 0x000fe400080006ff */
[----:B------:R-:W-:Y:S02]  /*0450*/  USHF.L.U32 UR8, UR8, 0x1, URZ ;  /* 0x0000000108087899 */ /* 0x000fe400080006ff */
[----:B------:R-:W-:-:S04]  /*0460*/  UIADD3 UR4, UPT, UPT, -UR4, 0x100000, URZ ;  /* 0x0010000004047890 */ /* 0x000fc8000fffe1ff */
[----:B------:R-:W-:Y:S02]  /*0470*/  USHF.L.U32 UR5, UR4, 0xb, URZ ;  /* 0x0000000b04057899 */ /* 0x000fe400080006ff */
[----:B------:R-:W-:Y:S01]  /*0480*/  USHF.L.U32 UR4, UR4, 0x1, URZ ;  /* 0x0000000104047899 */ /* 0x000fe200080006ff */
[----:B------:R-:W1:Y:S03]  /*0490*/  FENCE.VIEW.ASYNC.S ;  /* 0x00000000000073c6 */ /* 0x000e660000000000 */
[----:B-1----:R1:W5:Y:S01]  /*04a0*/  SYNCS.EXCH.64 URZ, [UR6+0x40], UR8 ;  /* 0x0000400806ff75b2 */ /* 0x0023620008000100 */
[----:B------:R1:W4:Y:S07]  /*04b0*/  SYNCS.EXCH.64 URZ, [UR6+0x48], UR8 ;  /* 0x0000480806ff75b2 */ /* 0x00032e0008000100 */
[----:B------:R1:W3:Y:S01]  /*04c0*/  SYNCS.EXCH.64 URZ, [UR6+0x50], UR4 ;  /* 0x0000500406ff75b2 */ /* 0x0002e20008000100 */
[----:B------:R1:W2:Y:S01]  /*04d0*/  SYNCS.EXCH.64 URZ, [UR6+0x58], UR4 ;  /* 0x0000580406ff75b2 */ /* 0x0002a20008000100 */
[----:B------:R-:W-:Y:S01]  /*04e0*/  NOP ;  /* 0x0000000000007918 */ /* 0x000fe20000000000 */
.L_x_2:
[----:B------:R-:W-:Y:S01]  /*04f0*/  NOP ;  /* 0x0000000000007918 */ /* 0x000fe20000000000 */
[----:B------:R-:W-:Y:S05]  /*0500*/  BRA.U !UP2, `(.L_x_3) ;  /* 0x000000010a087547 */ /* 0x000fea000b800000 */
[----:B-12345:R-:W-:Y:S01]  /*0510*/  UCGABAR_ARV ;  /* 0x00000000000079c7 */ /* 0x03efe20008000000 */
[----:B------:R-:W-:Y:S05]  /*0520*/  BRA `(.L_x_4) ;  /* 0x0000000000047947 */ /* 0x000fea0003800000 */
.L_x_3:
[----:B-12345:R-:W-:Y:S01]  /*0530*/  NOP ;  /* 0x0000000000007918 */ /* 0x03efe20000000000 */
.L_x_4:
[----:B------:R-:W-:Y:S05]  /*0540*/  BRA.U !UP2, `(.L_x_5) ;  /* 0x000000010a0c7547 */ /* 0x000fea000b800000 */
[----:B------:R-:W-:Y:S01]  /*0550*/  UCGABAR_WAIT ;  /* 0x0000000000007dc7 */ /* 0x000fe20008000000 */
[----:B------:R-:W-:Y:S01]  /*0560*/  CCTL.IVALL ;  /* 0x00000000ff00798f */ /* 0x000fe20002000000 */
[----:B------:R-:W-:Y:S05]  /*0570*/  BRA `(.L_x_6) ;  /* 0x0000000000047947 */ /* 0x000fea0003800000 */
.L_x_5:
[----:B------:R-:W-:Y:S06]  /*0580*/  BAR.SYNC.DEFER_BLOCKING 0x0 ;  /* 0x0000000000007b1d */ /* 0x000fec0000010000 */
.L_x_6:
[----:B------:R-:W1:Y:S01]  /*0590*/  LDCU.U8 UR23, c[0x0][0x6c8] ;  /* 0x0000d900ff1777ac */ /* 0x000e620008000000 */
[----:B------:R-:W2:Y:S01]  /*05a0*/  LDCU.U8 UR22, c[0x0][0x6c9] ;  /* 0x0000d920ff1677ac */ /* 0x000ea20008000000 */
[----:B------:R-:W3:Y:S01]  /*05b0*/  LDCU.U8 UR21, c[0x0][0x6d4] ;  /* 0x0000da80ff1577ac */ /* 0x000ee20008000000 */
[----:B------:R-:W4:Y:S01]  /*05c0*/  LDCU.U8 UR15, c[0x0][0x6d5] ;  /* 0x0000daa0ff0f77ac */ /* 0x000f220008000000 */
[----:B------:R-:W5:Y:S01]  /*05d0*/  LDCU.U8 UR14, c[0x0][0x6e0] ;  /* 0x0000dc00ff0e77ac */ /* 0x000f620008000000 */
[----:B------:R-:W1:Y:S01]  /*05e0*/  LDCU.U8 UR13, c[0x0][0x6e1] ;  /* 0x0000dc20ff0d77ac */ /* 0x000e620008000000 */
[----:B------:R-:W-:Y:S05]  /*05f0*/  BRA.U UP4, `(.L_x_7) ;  /* 0x0000000904807547 */ /* 0x000fea000b800000 */
[----:B------:R-:W5:Y:S01]  /*0600*/  S2UR UR40, SR_CTAID.Z ;  /* 0x00000000002879c3 */ /* 0x000f620000002700 */
[----:B------:R-:W-:Y:S01]  /*0610*/  UMOV UR39, 0x1 ;  /* 0x0000000100277882 */ /* 0x000fe20000000000 */
[----:B------:R-:W-:Y:S01]  /*0620*/  UMOV UR38, URZ ;  /* 0x000000ff00267c82 */ /* 0x000fe20008000000 */
[----:B-----5:R-:W-:-:S09]  /*0630*/  UISETP.GT.U32.AND UP0, UPT, UR40, 0x1ff, UPT ;  /* 0x000001ff2800788c */ /* 0x020fd2000bf04070 */
[----:B------:R-:W-:Y:S05]  /*0640*/  BRA.U UP0, `(.L_x_8) ;  /* 0x0000000900107547 */ /* 0x000fea000b800000 */
[----:B------:R-:W5:Y:S01]  /*0650*/  LDCU.64 UR6, c[0x0][0x6c0] ;  /* 0x0000d800ff0677ac */ /* 0x000f620008000a00 */
[----:B------:R-:W4:Y:S01]  /*0660*/  S2UR UR34, SR_CgaCtaId ;  /* 0x00000000002279c3 */ /* 0x000f220000008800 */
[----:B------:R-:W3:Y:S01]  /*0670*/  LDCU UR8, c[0x0][0x6d0] ;  /* 0x0000da00ff0877ac */ /* 0x000ee20008000800 */
[----:B------:R-:W-:-:S06]  /*0680*/  UMOV UR16, 0x400 ;  /* 0x0000040000107882 */ /* 0x000fcc0000000000 */
[----:B------:R-:W2:Y:S01]  /*0690*/  S2UR UR35, SR_CTAID.X ;  /* 0x00000000002379c3 */ /* 0x000ea20000002500 */
[----:B------:R-:W1:Y:S01]  /*06a0*/  LDCU.64 UR50, c[0x0][0x348] ;  /* 0x00006900ff3277ac */ /* 0x000e620008000a00 */
[----:B------:R-:W-:Y:S01]  /*06b0*/  UMOV UR38, URZ ;  /* 0x000000ff00267c82 */ /* 0x000fe20008000000 */
[----:B------:R-:W-:Y:S01]  /*06c0*/  UMOV UR39, 0x1 ;  /* 0x0000000100277882 */ /* 0x000fe20000000000 */
[----:B-----5:R-:W-:-:S04]  /*06d0*/  UIMAD.WIDE.U32 UR4, UR40, UR7, URZ ;  /* 0x00000007280472a5 */ /* 0x020fc8000f8e00ff */
[----:B------:R-:W-:Y:S02]  /*06e0*/  UIADD3 UR4, UPT, UPT, UR40, -UR5, URZ ;  /* 0x8000000528047290 */ /* 0x000fe4000fffe0ff */
[----:B----4-:R-:W-:Y:S02]  /*06f0*/  ULEA UR34, UR34, UR16, 0x18 ;  /* 0x0000001022227291 */ /* 0x010fe4000f8ec0ff */
[----:B-1----:R-:W-:-:S04]  /*0700*/  USHF.R.U32.HI UR4, URZ, UR23, UR4 ;  /* 0x00000017ff047299 */ /* 0x002fc80008011604 */
[----:B------:R-:W-:-:S04]  /*0710*/  UIADD3 UR4, UPT, UPT, UR5, UR4, URZ ;  /* 0x0000000405047290 */ /* 0x000fc8000fffe0ff */
[----:B--2---:R-:W-:-:S04]  /*0720*/  USHF.R.U32.HI UR4, URZ, UR22, UR4 ;  /* 0x00000016ff047299 */ /* 0x004fc80008011604 */
[----:B------:R-:W-:-:S04]  /*0730*/  UIADD3 UR4, UPT, UPT, -UR4, URZ, URZ ;  /* 0x000000ff04047290 */ /* 0x000fc8000fffe1ff */
[----:B------:R-:W-:-:S04]  /*0740*/  UIMAD UR6, UR4, UR6, UR40 ;  /* 0x00000006040672a4 */ /* 0x000fc8000f8e0228 */
[----:B---3--:R-:W-:-:S03]  /*0750*/  UIMAD.WIDE.U32 UR8, UR6, UR8, URZ ;  /* 0x00000008060872a5 */ /* 0x008fc6000f8e00ff */
[----:B------:R-:W1:Y:S04]  /*0760*/  LDCU.64 UR4, c[0x0][0x6d8] ;  /* 0x0000db00ff0477ac */ /* 0x000e680008000a00 */
[----:B------:R-:W-:Y:S02]  /*0770*/  UMOV UR7, UR9 ;  /* 0x0000000900077c82 */ /* 0x000fe40008000000 */
[----:B------:R-:W-:Y:S02]  /*0780*/  UIADD3 UR12, UPT, UPT, UR6, -UR7, URZ ;  /* 0x80000007060c7290 */ /* 0x000fe4000fffe0ff */
[----:B------:R-:W2:Y:S02]  /*0790*/  LDCU UR9, c[0x0][0x374] ;  /* 0x00006e80ff0977ac */ /* 0x000ea40008000800 */
[----:B------:R-:W-:Y:S01]  /*07a0*/  USHF.R.U32.HI UR12, URZ, UR21, UR12 ;  /* 0x00000015ff0c7299 */ /* 0x000fe2000801160c */
[----:B------:R-:W2:Y:S03]  /*07b0*/  LDCU UR8, c[0x0][0x370] ;  /* 0x00006e00ff0877ac */ /* 0x000ea60008000800 */
[----:B------:R-:W-:Y:S01]  /*07c0*/  UIADD3 UR12, UPT, UPT, UR7, UR12, URZ ;  /* 0x0000000c070c7290 */ /* 0x000fe2000fffe0ff */
[----:B------:R-:W3:Y:S03]  /*07d0*/  LDCU UR7, c[0x0][0x378] ;  /* 0x00006f00ff0777ac */ /* 0x000ee60008000800 */
[----:B------:R-:W-:-:S04]  /*07e0*/  USHF.R.U32.HI UR12, URZ, UR15, UR12 ;  /* 0x0000000fff0c7299 */ /* 0x000fc8000801160c */
[----:B-1----:R-:W-:Y:S01]  /*07f0*/  UIMAD.WIDE.U32 UR10, UR12, UR5, URZ ;  /* 0x000000050c0a72a5 */ /* 0x002fe2000f8e00ff */
[----:B------:R-:W1:Y:S03]  /*0800*/  LDCU UR5, c[0x0][0x6cc] ;  /* 0x0000d980ff0577ac */ /* 0x000e660008000800 */
[----:B------:R-:W-:Y:S02]  /*0810*/  UIADD3 UR10, UPT, UPT, UR12, -UR11, URZ ;  /* 0x8000000b0c0a7290 */ /* 0x000fe4000fffe0ff */
[----:B--2---:R-:W-:Y:S02]  /*0820*/  UIMAD UR8, UR9, UR8, URZ ;  /* 0x00000008090872a4 */ /* 0x004fe4000f8e02ff */
[----:B------:R-:W-:Y:S02]  /*0830*/  USHF.R.U32.HI UR10, URZ, UR14, UR10 ;  /* 0x0000000eff0a7299 */ /* 0x000fe4000801160a */
[----:B---3--:R-:W-:-:S02]  /*0840*/  UIMAD UR8, UR8, UR7, URZ ;  /* 0x00000007080872a4 */ /* 0x008fc4000f8e02ff */
[----:B------:R-:W-:Y:S02]  /*0850*/  UIADD3 UR10, UPT, UPT, UR11, UR10, URZ ;  /* 0x0000000a0b0a7290 */ /* 0x000fe4000fffe0ff */
[----:B------:R-:W-:Y:S02]  /*0860*/  ULEA.HI UR37, UR8, UR8, URZ, 0x1 ;  /* 0x0000000808257291 */ /* 0x000fe4000f8f08ff */
[----:B------:R-:W-:Y:S02]  /*0870*/  USHF.R.U32.HI UR7, URZ, UR13, UR10 ;  /* 0x0000000dff077299 */ /* 0x000fe4000801160a */
[----:B------:R-:W-:Y:S02]  /*0880*/  UIADD3 UR8, UPT, UPT, -UR12, URZ, URZ ;  /* 0x000000ff0c087290 */ /* 0x000fe4000fffe1ff */
[----:B------:R-:W-:Y:S02]  /*0890*/  UIADD3 UR7, UPT, UPT, -UR7, URZ, URZ ;  /* 0x000000ff07077290 */ /* 0x000fe4000fffe1ff */
[----:B------:R-:W-:-:S02]  /*08a0*/  USHF.R.S32.HI UR37, URZ, 0x1, UR37 ;  /* 0x00000001ff257899 */ /* 0x000fc40008011425 */
[----:B-1----:R-:W-:Y:S02]  /*08b0*/  UIMAD UR5, UR8, UR5, UR6 ;  /* 0x00000005080572a4 */ /* 0x002fe4000f8e0206 */
[----:B------:R-:W-:-:S12]  /*08c0*/  UIMAD UR12, UR7, UR4, UR12 ;  /* 0x00000004070c72a4 */ /* 0x000fd8000f8e020c */
.L_x_12:
[----:B------:R-:W-:Y:S01]  /*08d0*/  USHF.L.U32 UR4, UR39, 0x1f, URZ ;  /* 0x0000001f27047899 */ /* 0x000fe200080006ff */
[----:B------:R-:W-:Y:S01]  /*08e0*/  HFMA2 R2, -RZ, RZ, 0, -0.0001220703125 ;  /* 0x00008800ff027431 */ /* 0x000fe200000001ff */
[----:B------:R-:W-:Y:S02]  /*08f0*/  ULEA UR6, UR38, UR34, 0x3 ;  /* 0x0000002226067291 */ /* 0x000fe4000f8e18ff */
[----:B------:R-:W-:Y:S02]  /*0900*/  UIADD3 UR20, UPT, UPT, UR5, UR5, URZ ;  /* 0x0000000505147290 */ /* 0x000fe4000fffe0ff */
[----:B------:R-:W-:Y:S01]  /*0910*/  MOV R0, UR4 ;  /* 0x0000000400007c02 */ /* 0x000fe20008000f00 */
[----:B------:R-:W-:Y:S02]  /*0920*/  ULEA UR7, UR12, UR28, 0x1 ;  /* 0x0000001c0c077291 */ /* 0x000fe4000f8e08ff */
[----:B------:R-:W-:Y:S02]  /*0930*/  UIADD3 UR48, UP3, UPT, UR50, 0x40, URZ ;  /* 0x0000004032307890 */ /* 0x000fe4000ff7e0ff */
[----:B----4-:R1:W2:Y:S01]  /*0940*/  SYNCS.PHASECHK.TRANS64.TRYWAIT P2, [UR6+0x20], R0 ;  /* 0x00002000ff0075a7 */ /* 0x0102a20008041106 */
[----:B------:R-:W-:-:S02]  /*0950*/  UIADD3 UR46, UP2, UPT, UR50, 0xc0, URZ ;  /* 0x000000c0322e7890 */ /* 0x000fc4000ff5e0ff */
[----:B------:R-:W-:Y:S02]  /*0960*/  UIADD3 UR44, UP1, UPT, UR50, 0x140, URZ ;  /* 0x00000140322c7890 */ /* 0x000fe4000ff3e0ff */
[----:B------:R-:W-:Y:S02]  /*0970*/  UIADD3 UR42, UP0, UPT, UR50, 0x1c0, URZ ;  /* 0x000001c0322a7890 */ /* 0x000fe4000ff1e0ff */
[----:B------:R-:W-:Y:S02]  /*0980*/  ULOP3.LUT UR20, UR20, 0x1, UR35, 0xf8, !UPT ;  /* 0x0000000114147892 */ /* 0x000fe4000f8ef823 */
[----:B------:R-:W-:Y:S02]  /*0990*/  UIADD3.X UR49, UPT, UPT, URZ, UR51, URZ, UP3, !UPT ;  /* 0x00000033ff317290 */ /* 0x000fe40009ffe4ff */
[----:B------:R-:W-:Y:S02]  /*09a0*/  UIADD3.X UR47, UPT, UPT, URZ, UR51, URZ, UP2, !UPT ;  /* 0x00000033ff2f7290 */ /* 0x000fe400097fe4ff */
[----:B------:R-:W-:-:S02]  /*09b0*/  UIADD3.X UR45, UPT, UPT, URZ, UR51, URZ, UP1, !UPT ;  /* 0x00000033ff2d7290 */ /* 0x000fc40008ffe4ff */
[----:B------:R-:W-:Y:S02]  /*09c0*/  UIADD3.X UR43, UPT, UPT, URZ, UR51, URZ, UP0, !UPT ;  /* 0x00000033ff2b7290 */ /* 0x000fe400087fe4ff */
[----:B------:R-:W-:Y:S02]  /*09d0*/  USHF.L.U32 UR7, UR7, 0x6, URZ ;  /* 0x0000000607077899 */ /* 0x000fe400080006ff */
[----:B------:R-:W-:Y:S01]  /*09e0*/  USHF.L.U32 UR27, UR20, 0x7, URZ ;  /* 0x00000007141b7899 */ /* 0x000fe200080006ff */
[----:B------:R-:W-:Y:S01]  /*09f0*/  UMOV UR36, URZ ;  /* 0x000000ff00247c82 */ /* 0x000fe20008000000 */
[----:B------:R-:W-:Y:S01]  /*0a00*/  UMOV UR18, URZ ;  /* 0x000000ff00127c82 */ /* 0x000fe20008000000 */
[----:B------:R-:W-:-:S09]  /*0a10*/  UMOV UR10, URZ ;  /* 0x000000ff000a7c82 */ /* 0x000fd20008000000 */
.L_x_11:
[----:B---3--:R-:W-:Y:S02]  /*0a20*/  ULEA UR25, UR38, UR34, 0x3 ;  /* 0x0000002226197291 */ /* 0x008fe4000f8e18ff */
[----:B------:R-:W-:Y:S02]  /*0a30*/  USHF.L.U32 UR26, UR36, 0x7, URZ ;  /* 0x00000007241a7899 */ /* 0x000fe400080006ff */
[----:B------:R-:W-:Y:S02]  /*0a40*/  USHF.L.U32 UR24, UR38, 0xe, URZ ;  /* 0x0000000e26187899 */ /* 0x000fe400080006ff */
[----:B------:R-:W-:Y:S02]  /*0a50*/  USHF.L.U32 UR16, UR38, 0xa, URZ ;  /* 0x0000000a26107899 */ /* 0x000fe400080006ff */
[----:B------:R-:W-:Y:S02]  /*0a60*/  UIADD3 UR9, UPT, UPT, UR38, 0x1, URZ ;  /* 0x0000000126097890 */ /* 0x000fe4000fffe0ff */
[----:B------:R-:W-:-:S02]  /*0a70*/  ULEA UR32, UR28, UR24, 0xd ;  /* 0x000000181c207291 */ /* 0x000fc4000f8e68ff */
[----:B------:R-:W-:Y:S02]  /*0a80*/  ULEA UR8, UR28, UR16, 0x9 ;  /* 0x000000101c087291 */ /* 0x000fe4000f8e48ff */
[----:B------:R-:W-:Y:S02]  /*0a90*/  UISETP.GT.U32.AND UP0, UPT, UR36, 0x1e, UPT ;  /* 0x0000001e2400788c */ /* 0x000fe4000bf04070 */
[----:B------:R-:W-:Y:S02]  /*0aa0*/  UIADD3 UR19, UPT, UPT, UR36, UR36, URZ ;  /* 0x0000002424137290 */ /* 0x000fe4000fffe0ff */
[----:B------:R-:W-:Y:S02]  /*0ab0*/  UIADD3 UR24, UPT, UPT, UR34, 0x14400, UR24 ;  /* 0x0001440022187890 */ /* 0x000fe4000fffe018 */
[----:B------:R-:W-:Y:S02]  /*0ac0*/  UIADD3 UR16, UPT, UPT, UR34, 0x34400, UR16 ;  /* 0x0003440022107890 */ /* 0x000fe4000fffe010 */
[----:B------:R-:W-:Y:S01]  /*0ad0*/  UISETP.NE.AND UP1, UPT, UR9, 0x4, UPT ;  /* 0x000000040900788c */ /* 0x000fe2000bf25270 */
[----:B------:R-:W-:Y:S01]  /*0ae0*/  UMOV UR30, 0x30000 ;  /* 0x00030000001e7882 */ /* 0x000fe20000000000 */
[----:B------:R-:W-:Y:S01]  /*0af0*/  UMOV UR5, UR25 ;  /* 0x0000001900057c82 */ /* 0x000fe20008000000 */
[----:B------:R-:W-:Y:S01]  /*0b00*/  UMOV UR6, UR26 ;  /* 0x0000001a00067c82 */ /* 0x000fe20008000000 */
[----:B------:R-:W-:Y:S01]  /*0b10*/  UMOV UR17, UR25 ;  /* 0x0000001900117c82 */ /* 0x000fe20008000000 */
[----:B--2-4-:R-:W-:Y:S06]  /*0b20*/  @P2 BRA `(.L_x_9) ;  /* 0x0000000000102947 */ /* 0x014fec0003800000 */
[----:B------:R-:W-:-:S06]  /*0b30*/  USHF.L.U32 UR4, UR39, 0x1f, URZ ;  /* 0x0000001f27047899 */ /* 0x000fcc00080006ff */
[----:B-1----:R-:W-:-:S04]  /*0b40*/  MOV R0, UR4 ;  /* 0x0000000400007c02 */ /* 0x002fc80008000f00 */
[----:B------:R-:W1:Y:S02]  /*0b50*/  SYNCS.PHASECHK.TRANS64.TRYWAIT P0, [UR25+0x20], R0 ;  /* 0x00002000ff0075a7 */ /* 0x000e640008001119 */
[----:B-1----:R-:W-:Y:S05]  /*0b60*/  @!P0 BRA `(.L_x_10) ;  /* 0x0000003400b48947 */ /* 0x002fea0003800000 */
.L_x_9:
[----:B------:R-:W-:Y:S02]  /*0b70*/  ELECT P1, URZ, PT ;  /* 0x0000000000ff782f */ /* 0x000fe40003820000 */
[----:B------:R-:W-:Y:S01]  /*0b80*/  PLOP3.LUT P0, PT, PT, PT, UP0, 0x80, 0x8 ;  /* 0x000000000008781c */ /* 0x000fe20003f0f008 */
[----:B------:R-:W-:Y:S01]  /*0b90*/  USEL UR4, URZ, 0x1, UP1 ;  /* 0x00000001ff047887 */ /* 0x000fe20008800000 */
[----:B------:R-:W-:Y:S01]  /*0ba0*/  PLOP3.LUT P2, PT, PT, PT, PT, 0x80, 0x8 ;  /* 0x000000000008781c */ /* 0x000fe20003f4f070 */
[----:B------:R-:W-:Y:S02]  /*0bb0*/  USEL UR38, UR9, URZ, UP1 ;  /* 0x000000ff09267287 */ /* 0x000fe40008800000 */
[----:B------:R-:W-:Y:S02]  /*0bc0*/  ULOP3.LUT UR39, UR39, UR4, URZ, 0x3c, !UPT ;  /* 0x0000000427277292 */ /* 0x000fe4000f8e3cff */
[----:B------:R-:W-:Y:S02]  /*0bd0*/  UIADD3 UR4, UPT, UPT, UR34, 0x24400, UR32 ;  /* 0x0002440022047890 */ /* 0x000fe4000fffe020 */
[----:B------:R-:W-:-:S02]  /*0be0*/  UIADD3 UR11, UPT, UPT, UR28, UR19, URZ ;  /* 0x000000131c0b7290 */ /* 0x000fc4000fffe0ff */
[----:B------:R-:W-:Y:S01]  /*0bf0*/  UIADD3 UR8, UPT, UPT, UR34, 0x35400, UR8 ;  /* 0x0003540022087890 */ /* 0x000fe2000fffe008 */
[----:B------:R3:W-:Y:S01]  /*0c00*/  @P1 SYNCS.ARRIVE.TRANS64 RZ, [UR25], R2 ;  /* 0x00000002ffff19a7 */ /* 0x0007e20008000019 */
[----:B------:R-:W-:Y:S01]  /*0c10*/  @!UP0 USHF.L.U32 UR32, UR39, 0x1f, URZ ;  /* 0x0000001f27208899 */ /* 0x000fe200080006ff */
[----:B------:R3:W-:Y:S01]  /*0c20*/  UTMALDG.2D [UR24], [UR48], desc[URZ] ;  /* 0x0000ff18300075b4 */ /* 0x0007e20008009000 */
[----:B------:R-:W-:Y:S01]  /*0c30*/  @!UP0 ULEA UR33, UR38, UR34, 0x3 ;  /* 0x0000002226218291 */ /* 0x000fe2000f8e18ff */
[----:B------:R-:W-:Y:S01]  /*0c40*/  UMOV UR9, UR25 ;  /* 0x0000001900097c82 */ /* 0x000fe20008000000 */
[----:B------:R-:W-:Y:S02]  /*0c50*/  UIADD3 UR36, UPT, UPT, UR36, 0x1, URZ ;  /* 0x0000000124247890 */ /* 0x000fe4000fffe0ff */
[----:B-1----:R-:W-:Y:S01]  /*0c60*/  IMAD.U32 R0, RZ, RZ, UR32 ;  /* 0x00000020ff007e24 */ /* 0x002fe2000f8e00ff */
[----:B------:R3:W-:Y:S01]  /*0c70*/  UTMALDG.2D.MULTICAST [UR4], [UR46], UR30, desc[URZ] ;  /* 0x0000ff042e0073b4 */ /* 0x0007e2000800981e */
[----:B------:R-:W-:Y:S01]  /*0c80*/  UISETP.NE.AND UP0, UPT, UR36, 0x20, UPT ;  /* 0x000000202400788c */ /* 0x000fe2000bf05270 */
[----:B------:R3:W-:Y:S01]  /*0c90*/  UTMALDG.3D [UR16], [UR44], desc[URZ] ;  /* 0x0000ff102c0075b4 */ /* 0x0007e20008011000 */
[----:B------:R3:W-:Y:S01]  /*0ca0*/  UTMALDG.3D.MULTICAST [UR8], [UR42], UR30, desc[URZ] ;  /* 0x0000ff082a0073b4 */ /* 0x0007e2000801181e */
[----:B------:R3:W4:Y:S06]  /*0cb0*/  @!P0 SYNCS.PHASECHK.TRANS64.TRYWAIT P2, [UR33+0x20], R0 ;  /* 0x00002000ff0085a7 */ /* 0x00072c0008041121 */
[----:B------:R-:W-:Y:S05]  /*0cc0*/  BRA.U UP0, `(.L_x_11) ;  /* 0xfffffffd00547547 */ /* 0x000fea000b83ffff */
[----:B---3--:R-:W1:Y:S01]  /*0cd0*/  LDCU.64 UR4, c[0x0][0x6c0] ;  /* 0x0000d800ff0477ac */ /* 0x008e620008000a00 */
[----:B------:R-:W-:-:S04]  /*0ce0*/  UIADD3 UR40, UPT, UPT, UR37, UR40, URZ ;  /* 0x0000002825287290 */ /* 0x000fc8000fffe0ff */
[----:B------:R-:W-:Y:S02]  /*0cf0*/  UISETP.GE.AND UP0, UPT, UR40, 0x200, UPT ;  /* 0x000002002800788c */ /* 0x000fe4000bf06270 */
[----:B-1----:R-:W-:Y:S01]  /*0d00*/  UIMAD.WIDE.U32 UR6, UR40, UR5, URZ ;  /* 0x00000005280672a5 */ /* 0x002fe2000f8e00ff */
[----:B------:R-:W1:Y:S03]  /*0d10*/  LDCU UR5, c[0x0][0x6d0] ;  /* 0x0000da00ff0577ac */ /* 0x000e660008000800 */
[----:B------:R-:W-:-:S04]  /*0d20*/  UIADD3 UR6, UPT, UPT, UR40, -UR7, URZ ;  /* 0x8000000728067290 */ /* 0x000fc8000fffe0ff */
[----:B------:R-:W-:-:S04]  /*0d30*/  USHF.R.U32.HI UR6, URZ, UR23, UR6 ;  /* 0x00000017ff067299 */ /* 0x000fc80008011606 */
[----:B------:R-:W-:-:S04]  /*0d40*/  UIADD3 UR7, UPT, UPT, UR7, UR6, URZ ;  /* 0x0000000607077290 */ /* 0x000fc8000fffe0ff */
[----:B------:R-:W-:-:S04]  /*0d50*/  USHF.R.U32.HI UR7, URZ, UR22, UR7 ;  /* 0x00000016ff077299 */ /* 0x000fc80008011607 */
[----:B------:R-:W-:-:S04]  /*0d60*/  UIADD3 UR7, UPT, UPT, -UR7, URZ, URZ ;  /* 0x000000ff07077290 */ /* 0x000fc8000fffe1ff */
[----:B------:R-:W-:-:S04]  /*0d70*/  UIMAD UR7, UR4, UR7, UR40 ;  /* 0x00000007040772a4 */ /* 0x000fc8000f8e0228 */
[----:B-1----:R-:W-:Y:S01]  /*0d80*/  UIMAD.WIDE.U32 UR8, UR7, UR5, URZ ;  /* 0x00000005070872a5 */ /* 0x002fe2000f8e00ff */
[----:B------:R-:W1:Y:S03]  /*0d90*/  LDCU.64 UR4, c[0x0][0x6d8] ;  /* 0x0000db00ff0477ac */ /* 0x000e660008000a00 */
[----:B------:R-:W-:-:S04]  /*0da0*/  UIADD3 UR6, UPT, UPT, UR7, -UR9, URZ ;  /* 0x8000000907067290 */ /* 0x000fc8000fffe0ff */
[----:B------:R-:W-:-:S04]  /*0db0*/  USHF.R.U32.HI UR6, URZ, UR21, UR6 ;  /* 0x00000015ff067299 */ /* 0x000fc80008011606 */
[----:B------:R-:W-:-:S04]  /*0dc0*/  UIADD3 UR6, UPT, UPT, UR9, UR6, URZ ;  /* 0x0000000609067290 */ /* 0x000fc8000fffe0ff */
[----:B------:R-:W-:-:S04]  /*0dd0*/  USHF.R.U32.HI UR12, URZ, UR15, UR6 ;  /* 0x0000000fff0c7299 */ /* 0x000fc80008011606 */
[----:B-1----:R-:W-:Y:S01]  /*0de0*/  UIMAD.WIDE.U32 UR8, UR12, UR5, URZ ;  /* 0x000000050c0872a5 */ /* 0x002fe2000f8e00ff */
[----:B------:R-:W1:Y:S03]  /*0df0*/  LDCU UR5, c[0x0][0x6cc] ;  /* 0x0000d980ff0577ac */ /* 0x000e660008000800 */
[----:B------:R-:W-:Y:S02]  /*0e00*/  UIADD3 UR6, UPT, UPT, UR12, -UR9, URZ ;  /* 0x800000090c067290 */ /* 0x000fe4000fffe0ff */
[----:B------:R-:W-:Y:S02]  /*0e10*/  UIADD3 UR8, UPT, UPT, -UR12, URZ, URZ ;  /* 0x000000ff0c087290 */ /* 0x000fe4000fffe1ff */
[----:B------:R-:W-:-:S04]  /*0e20*/  USHF.R.U32.HI UR6, URZ, UR14, UR6 ;  /* 0x0000000eff067299 */ /* 0x000fc80008011606 */
[----:B------:R-:W-:-:S04]  /*0e30*/  UIADD3 UR6, UPT, UPT, UR9, UR6, URZ ;  /* 0x0000000609067290 */ /* 0x000fc8000fffe0ff */
[----:B------:R-:W-:Y:S02]  /*0e40*/  USHF.R.U32.HI UR6, URZ, UR13, UR6 ;  /* 0x0000000dff067299 */ /* 0x000fe40008011606 */
[----:B-1----:R-:W-:Y:S02]  /*0e50*/  UIMAD UR5, UR5, UR8, UR7 ;  /* 0x00000008050572a4 */ /* 0x002fe4000f8e0207 */
[----:B------:R-:W-:-:S04]  /*0e60*/  UIADD3 UR6, UPT, UPT, -UR6, URZ, URZ ;  /* 0x000000ff06067290 */ /* 0x000fc8000fffe1ff */
[----:B------:R-:W-:Y:S01]  /*0e70*/  UIMAD UR12, UR4, UR6, UR12 ;  /* 0x00000006040c72a4 */ /* 0x000fe2000f8e020c */
[----:B------:R-:W-:Y:S11]  /*0e80*/  BRA.U !UP0, `(.L_x_12) ;  /* 0xfffffff908907547 */ /* 0x000ff6000b83ffff */
.L_x_8:
[----:B------:R-:W-:Y:S01]  /*0e90*/  UISETP.NE.AND UP0, UPT, UR38, 0x3, UPT ;  /* 0x000000032600788c */ /* 0x000fe2000bf05270 */
[----:B------:R-:W5:Y:S01]  /*0ea0*/  S2UR UR12, SR_CgaCtaId ;  /* 0x00000000000c79c3 */ /* 0x000f620000008800 */
[----:B------:R-:W-:Y:S01]  /*0eb0*/  UIADD3 UR6, UPT, UPT, UR38, 0x2, URZ ;  /* 0x0000000226067890 */ /* 0x000fe2000fffe0ff */
[----:B------:R-:W-:-:S03]  /*0ec0*/  UMOV UR4, 0x400 ;  /* 0x0000040000047882 */ /* 0x000fc60000000000 */
[----:B------:R-:W-:-:S04]  /*0ed0*/  USEL UR6, UR6, 0x1, UP0 ;  /* 0x0000000106067887 */ /* 0x000fc80008000000 */
[----:B------:R-:W-:Y:S02]  /*0ee0*/  UISETP.NE.AND UP0, UPT, UR6, 0x4, UPT ;  /* 0x000000040600788c */ /* 0x000fe4000bf05270 */
[----:B------:R-:W-:Y:S02]  /*0ef0*/  UIADD3 UR6, UPT, UPT, UR6, 0x1, URZ ;  /* 0x0000000106067890 */ /* 0x000fe4000fffe0ff */
[----:B------:R-:W-:Y:S02]  /*0f00*/  UISETP.EQ.XOR UP1, UPT, UR38, 0x3, !UP0 ;  /* 0x000000032600788c */ /* 0x000fe4000c722a70 */
[----:B------:R-:W-:-:S04]  /*0f10*/  USEL UR6, UR6, 0x1, UP0 ;  /* 0x0000000106067887 */ /* 0x000fc80008000000 */
[----:B------:R-:W-:Y:S02]  /*0f20*/  UISETP.EQ.XOR UP1, UPT, UR6, 0x4, UP1 ;  /* 0x000000040600788c */ /* 0x000fe40008f22a70 */
[----:B------:R-:W-:Y:S02]  /*0f30*/  UISETP.NE.AND UP0, UPT, UR6, 0x4, UPT ;  /* 0x000000040600788c */ /* 0x000fe4000bf05270 */
[----:B------:R-:W-:Y:S02]  /*0f40*/  USEL UR5, URZ, 0x1, !UP1 ;  /* 0x00000001ff057887 */ /* 0x000fe4000c800000 */
[----:B-----5:R-:W-:Y:S02]  /*0f50*/  ULEA UR4, UR12, UR4, 0x18 ;  /* 0x000000040c047291 */ /* 0x020fe4000f8ec0ff */
[----:B------:R-:W-:Y:S02]  /*0f60*/  ULOP3.LUT UR5, UR39, UR5, URZ, 0x3c, !UPT ;  /* 0x0000000527057292 */ /* 0x000fe4000f8e3cff */
[----:B------:R-:W-:-:S02]  /*0f70*/  USEL UR6, UR6, URZ, UP0 ;  /* 0x000000ff06067287 */ /* 0x000fc40008000000 */
[----:B------:R-:W-:Y:S02]  /*0f80*/  USHF.L.U32 UR5, UR5, 0x1f, URZ ;  /* 0x0000001f05057899 */ /* 0x000fe400080006ff */
[----:B------:R-:W-:-:S04]  /*0f90*/  ULEA UR4, UR6, UR4, 0x3 ;  /* 0x0000000406047291 */ /* 0x000fc8000f8e18ff */
[----:B------:R-:W-:-:S05]  /*0fa0*/  MOV R0, UR5 ;  /* 0x0000000500007c02 */ /* 0x000fca0008000f00 */
[----:B------:R-:W5:Y:S02]  /*0fb0*/  SYNCS.PHASECHK.TRANS64.TRYWAIT P0, [UR4+0x20], R0 ;  /* 0x00002000ff0075a7 */ /* 0x000f640008001104 */
[----:B-----5:R-:W-:Y:S05]  /*0fc0*/  @!P0 BRA `(.L_x_13) ;  /* 0x0000003000bc8947 */ /* 0x020fea0003800000 */
.L_x_40:
[----:B------:R-:W-:-:S13]  /*0fd0*/  ELECT P0, URZ, PT ;  /* 0x0000000000ff782f */ /* 0x000fda0003800000 */
[----:B-----5:R-:W-:-:S04]  /*0fe0*/  @P0 MOV R0, 0x8800 ;  /* 0x0000880000000802 */ /* 0x020fc80000000f00 */
[----:B------:R5:W-:Y:S03]  /*0ff0*/  @P0 SYNCS.ARRIVE.TRANS64 RZ, [UR4], R0 ;  /* 0x00000000ffff09a7 */ /* 0x000be60008000004 */
.L_x_7:
[----:B------:R-:W-:-:S09]  /*1000*/  UISETP.NE.AND UP0, UPT, UR29, 0x4, UPT ;  /* 0x000000041d00788c */ /* 0x000fd2000bf05270 */
[----:B------:R-:W-:Y:S05]  /*1010*/  BRA.U UP0, `(.L_x_14) ;  /* 0x0000000900b47547 */ /* 0x000fea000b800000 */
[----:B------:R-:W5:Y:S08]  /*1020*/  S2UR UR30, SR_CTAID.Z ;  /* 0x00000000001e79c3 */ /* 0x000f700000002700 */
[----:B------:R-:W-:Y:S01]  /*1030*/  BAR.SYNC.DEFER_BLOCKING 0x2, 0xa0 ;  /* 0x0082800000007b1d */ /* 0x000fe20000010000 */
[----:B------:R-:W-:Y:S01]  /*1040*/  HFMA2 R4, -RZ, RZ, 0, 5.9604644775390625e-08 ;  /* 0x00000001ff047431 */ /* 0x000fe200000001ff */
[----:B------:R-:W-:-:S04]  /*1050*/  MOV R5, 0x1 ;  /* 0x0000000100057802 */ /* 0x000fc80000000f00 */
[----:B------:R-:W-:Y:S02]  /*1060*/  UMOV UR4, 0x400 ;  /* 0x0000040000047882 */ /* 0x000fe40000000000 */
[----:B------:R-:W-:Y:S02]  /*1070*/  ULEA UR12, UR12, UR4, 0x18 ;  /* 0x000000040c0c7291 */ /* 0x000fe4000f8ec0ff */
[----:B-----5:R-:W-:-:S09]  /*1080*/  UISETP.GT.U32.AND UP0, UPT, UR30, 0x1ff, UPT ;  /* 0x000001ff1e00788c */ /* 0x020fd2000bf04070 */
[----:B------:R-:W-:Y:S05]  /*1090*/  BRA.U UP0, `(.L_x_15) ;  /* 0x0000000900607547 */ /* 0x000fea000b800000 */
[----:B------:R-:W5:Y:S01]  /*10a0*/  LDS R0, [UR12+0x68] ;  /* 0x0000680cff007984 */ /* 0x000f620008000800 */
[----:B------:R-:W4:Y:S01]  /*10b0*/  LDCU UR4, c[0x0][0x374] ;  /* 0x00006e80ff0477ac */ /* 0x000f220008000800 */
[----:B------:R-:W-:Y:S01]  /*10c0*/  MOV R5, 0x1 ;  /* 0x0000000100057802 */ /* 0x000fe20000000f00 */
[----:B------:R-:W4:Y:S01]  /*10d0*/  LDCU UR16, c[0x0][0x370] ;  /* 0x00006e00ff1077ac */ /* 0x000f220008000800 */
[----:B------:R-:W3:Y:S01]  /*10e0*/  LDCU UR41, c[0x0][0x378] ;  /* 0x00006f00ff2977ac */ /* 0x000ee20008000800 */
[----:B------:R-:W-:Y:S01]  /*10f0*/  UMOV UR5, 0x8a02000 ;  /* 0x08a0200000057882 */ /* 0x000fe20000000000 */
[----:B------:R-:W-:Y:S02]  /*1100*/  USEL UR44, URZ, 0x4000, UP6 ;  /* 0x00004000ff2c7887 */ /* 0x000fe4000b000000 */
[----:B------:R-:W-:Y:S02]  /*1110*/  USEL UR5, UR5, 0x8a00000, !UP5 ;  /* 0x08a0000005057887 */ /* 0x000fe4000e800000 */
[----:B------:R-:W-:-:S02]  /*1120*/  UIADD3 UR20, UPT, UPT, UR12, 0x35400, URZ ;  /* 0x000354000c147890 */ /* 0x000fc4000fffe0ff */
[----:B------:R-:W-:Y:S02]  /*1130*/  UIADD3 UR44, UPT, UPT, UR44, UR5, URZ ;  /* 0x000000052c2c7290 */ /* 0x000fe4000fffe0ff */
[----:B------:R-:W-:Y:S02]  /*1140*/  UIADD3 UR24, UPT, UPT, UR12, 0x34400, URZ ;  /* 0x000344000c187890 */ /* 0x000fe4000fffe0ff */
[----:B----4-:R-:W-:Y:S02]  /*1150*/  UIMAD UR16, UR4, UR16, URZ ;  /* 0x00000010041072a4 */ /* 0x010fe4000f8e02ff */
[----:B------:R-:W-:Y:S02]  /*1160*/  UIADD3 UR25, UPT, UPT, UR12, 0x14400, URZ ;  /* 0x000144000c197890 */ /* 0x000fe4000fffe0ff */
[----:B---3--:R-:W-:Y:S02]  /*1170*/  UIMAD UR41, UR16, UR41, URZ ;  /* 0x00000029102972a4 */ /* 0x008fe4000f8e02ff */
[----:B------:R-:W-:-:S02]  /*1180*/  UIADD3 UR26, UPT, UPT, UR12, 0x24400, URZ ;  /* 0x000244000c1a7890 */ /* 0x000fc4000fffe0ff */
[----:B------:R-:W-:Y:S02]  /*1190*/  USHF.R.U32.HI UR20, URZ, 0x4, UR20 ;  /* 0x00000004ff147899 */ /* 0x000fe40008011614 */
[----:B------:R-:W-:Y:S02]  /*11a0*/  USHF.R.U32.HI UR24, URZ, 0x4, UR24 ;  /* 0x00000004ff187899 */ /* 0x000fe40008011618 */
[----:B------:R-:W-:Y:S02]  /*11b0*/  USHF.R.U32.HI UR25, URZ, 0x4, UR25 ;  /* 0x00000004ff197899 */ /* 0x000fe40008011619 */
[----:B------:R-:W-:Y:S01]  /*11c0*/  USHF.R.U32.HI UR26, URZ, 0x4, UR26 ;  /* 0x00000004ff1a7899 */ /* 0x000fe2000801161a */
[----:B-----5:R-:W-:Y:S01]  /*11d0*/  R2UR UR42, R0 ;  /* 0x00000000002a72ca */ /* 0x020fe200000e0000 */
[----:B------:R-:W-:Y:S02]  /*11e0*/  ULOP3.LUT UR33, UR31, 0x3, URZ, 0xfc, !UPT ;  /* 0x000000031f217892 */ /* 0x000fe4000f8efcff */
[----:B------:R-:W-:-:S02]  /*11f0*/  ULOP3.LUT UR20, UR20, 0x3fc0, URZ, 0xc0, !UPT ;  /* 0x00003fc014147892 */ /* 0x000fc4000f8ec0ff */
[----:B------:R-:W-:Y:S02]  /*1200*/  ULOP3.LUT UR24, UR24, 0x3fc0, URZ, 0xc0, !UPT ;  /* 0x00003fc018187892 */ /* 0x000fe4000f8ec0ff */
[----:B------:R-:W-:Y:S02]  /*1210*/  ULOP3.LUT UR25, UR25, 0x3fc0, URZ, 0xc0, !UPT ;  /* 0x00003fc019197892 */ /* 0x000fe4000f8ec0ff */
[----:B------:R-:W-:Y:S02]  /*1220*/  ULOP3.LUT UR26, UR26, 0x3fc0, URZ, 0xc0, !UPT ;  /* 0x00003fc01a1a7892 */ /* 0x000fe4000f8ec0ff */
[----:B------:R-:W-:Y:S02]  /*1230*/  ULEA.HI UR41, UR41, UR41, URZ, 0x1 ;  /* 0x0000002929297291 */ /* 0x000fe4000f8f08ff */
[----:B------:R-:W-:Y:S02]  /*1240*/  UIADD3 UR10, UPT, UPT, UR42, 0x100, URZ ;  /* 0x000001002a0a7890 */ /* 0x000fe4000fffe0ff */
[----:B------:R-:W-:-:S02]  /*1250*/  UIADD3 UR8, UPT, UPT, UR42, 0x104, URZ ;  /* 0x000001042a087890 */ /* 0x000fc4000fffe0ff */
[----:B------:R-:W-:Y:S02]  /*1260*/  UIADD3 UR6, UPT, UPT, UR42, -0x7fffff00, URZ ;  /* 0x800001002a067890 */ /* 0x000fe4000fffe0ff */
[----:B------:R-:W-:Y:S02]  /*1270*/  UIADD3 UR4, UPT, UPT, UR42, -0x7ffffefc, URZ ;  /* 0x800001042a047890 */ /* 0x000fe4000fffe0ff */
[----:B------:R-:W-:Y:S02]  /*1280*/  UIADD3 UR11, UPT, UPT, UR42, 0x108, URZ ;  /* 0x000001082a0b7890 */ /* 0x000fe4000fffe0ff */
[----:B------:R-:W-:Y:S02]  /*1290*/  UIADD3 UR9, UPT, UPT, UR42, 0x10c, URZ ;  /* 0x0000010c2a097890 */ /* 0x000fe4000fffe0ff */
[----:B------:R-:W-:Y:S02]  /*12a0*/  UIADD3 UR7, UPT, UPT, UR42, -0x7ffffef8, URZ ;  /* 0x800001082a077890 */ /* 0x000fe4000fffe0ff */
[----:B------:R-:W-:-:S02]  /*12b0*/  USHF.R.U32.HI UR19, URZ, 0x1, UR10 ;  /* 0x00000001ff137899 */ /* 0x000fc4000801160a */
[----:B------:R-:W-:Y:S02]  /*12c0*/  USHF.R.U32.HI UR18, URZ, 0x1, UR6 ;  /* 0x00000001ff127899 */ /* 0x000fe40008011606 */
[----:B------:R-:W-:Y:S02]  /*12d0*/  USHF.R.U32.HI UR17, URZ, 0x1, UR8 ;  /* 0x00000001ff117899 */ /* 0x000fe40008011608 */
[----:B------:R-:W-:Y:S02]  /*12e0*/  UIADD3 UR5, UPT, UPT, UR42, -0x7ffffef4, URZ ;  /* 0x8000010c2a057890 */ /* 0x000fe4000fffe0ff */
[----:B------:R-:W-:Y:S02]  /*12f0*/  USHF.R.U32.HI UR16, URZ, 0x1, UR4 ;  /* 0x00000001ff107899 */ /* 0x000fe40008011604 */
[----:B------:R-:W-:Y:S02]  /*1300*/  USHF.R.U32.HI UR56, URZ, 0x1a, UR11 ;  /* 0x0000001aff387899 */ /* 0x000fe4000801160b */
[----:B------:R-:W-:-:S02]  /*1310*/  USHF.R.U32.HI UR50, URZ, 0x1a, UR7 ;  /* 0x0000001aff327899 */ /* 0x000fc40008011607 */
[----:B------:R-:W-:Y:S02]  /*1320*/  USHF.R.U32.HI UR46, URZ, 0x1a, UR9 ;  /* 0x0000001aff2e7899 */ /* 0x000fe40008011609 */
[----:B------:R-:W-:Y:S02]  /*1330*/  ULOP3.LUT UR19, UR19, 0x60000000, URZ, 0xc0, !UPT ;  /* 0x6000000013137892 */ /* 0x000fe4000f8ec0ff */
[----:B------:R-:W-:Y:S02]  /*1340*/  ULOP3.LUT UR18, UR18, 0x60000000, URZ, 0xc0, !UPT ;  /* 0x6000000012127892 */ /* 0x000fe4000f8ec0ff */
[----:B------:R-:W-:Y:S02]  /*1350*/  ULOP3.LUT UR17, UR17, 0x60000000, URZ, 0xc0, !UPT ;  /* 0x6000000011117892 */ /* 0x000fe4000f8ec0ff */
[----:B------:R-:W-:Y:S02]  /*1360*/  USHF.R.U32.HI UR45, URZ, 0x1a, UR5 ;  /* 0x0000001aff2d7899 */ /* 0x000fe40008011605 */
[----:B------:R-:W-:-:S02]  /*1370*/  ULOP3.LUT UR16, UR16, 0x60000000, URZ, 0xc0, !UPT ;  /* 0x6000000010107892 */ /* 0x000fc4000f8ec0ff */
[----:B------:R-:W-:Y:S02]  /*1380*/  ULOP3.LUT UR56, UR19, 0x30, UR56, 0xf8, !UPT ;  /* 0x0000003013387892 */ /* 0x000fe4000f8ef838 */
[----:B------:R-:W-:Y:S02]  /*1390*/  ULOP3.LUT UR50, UR18, 0x30, UR50, 0xf8, !UPT ;  /* 0x0000003012327892 */ /* 0x000fe4000f8ef832 */
[----:B------:R-:W-:Y:S02]  /*13a0*/  ULOP3.LUT UR46, UR17, 0x30, UR46, 0xf8, !UPT ;  /* 0x00000030112e7892 */ /* 0x000fe4000f8ef82e */
[----:B------:R-:W-:Y:S02]  /*13b0*/  ULOP3.LUT UR45, UR16, 0x30, UR45, 0xf8, !UPT ;  /* 0x00000030102d7892 */ /* 0x000fe4000f8ef82d */
[----:B------:R-:W-:Y:S02]  /*13c0*/  ULOP3.LUT UR57, UR56, UR44, URZ, 0xfc, !UPT ;  /* 0x0000002c38397292 */ /* 0x000fe4000f8efcff */
[----:B------:R-:W-:-:S02]  /*13d0*/  ULOP3.LUT UR51, UR50, UR44, URZ, 0xfc, !UPT ;  /* 0x0000002c32337292 */ /* 0x000fc4000f8efcff */
[----:B------:R-:W-:Y:S02]  /*13e0*/  ULOP3.LUT UR47, UR46, UR44, URZ, 0xfc, !UPT ;  /* 0x0000002c2e2f7292 */ /* 0x000fe4000f8efcff */
[----:B------:R-:W-:Y:S02]  /*13f0*/  ULOP3.LUT UR45, UR45, UR44, URZ, 0xfc, !UPT ;  /* 0x0000002c2d2d7292 */ /* 0x000fe4000f8efcff */
[----:B------:R-:W-:Y:S02]  /*1400*/  ULOP3.LUT UR31, UR31, 0xffff, URZ, 0xc0, !UPT ;  /* 0x0000ffff1f1f7892 */ /* 0x000fe4000f8ec0ff */
[----:B------:R-:W-:Y:S02]  /*1410*/  ULOP3.LUT UR33, UR33, 0xffff, URZ, 0xc0, !UPT ;  /* 0x0000ffff21217892 */ /* 0x000fe4000f8ec0ff */
[----:B------:R-:W-:Y:S02]  /*1420*/  ULOP3.LUT UR20, UR20, 0x10000, URZ, 0xfc, !UPT ;  /* 0x0001000014147892 */ /* 0x000fe4000f8efcff */
[----:B------:R-:W-:-:S02]  /*1430*/  ULOP3.LUT UR24, UR24, 0x10000, URZ, 0xfc, !UPT ;  /* 0x0001000018187892 */ /* 0x000fc4000f8efcff */
[----:B------:R-:W-:Y:S02]  /*1440*/  ULOP3.LUT UR25, UR25, 0x10000, URZ, 0xfc, !UPT ;  /* 0x0001000019197892 */ /* 0x000fe4000f8efcff */
[----:B------:R-:W-:Y:S02]  /*1450*/  ULOP3.LUT UR26, UR26, 0x10000, URZ, 0xfc, !UPT ;  /* 0x000100001a1a7892 */ /* 0x000fe4000f8efcff */
[----:B------:R-:W-:Y:S01]  /*1460*/  USHF.R.S32.HI UR41, URZ, 0x1, UR41 ;  /* 0x00000001ff297899 */ /* 0x000fe20008011429 */
[----:B------:R-:W-:Y:S01]  /*1470*/  UMOV UR40, URZ ;  /* 0x000000ff00287c82 */ /* 0x000fe20008000000 */
[----:B------:R-:W-:Y:S01]  /*1480*/  UMOV UR39, URZ ;  /* 0x000000ff00277c82 */ /* 0x000fe20008000000 */
[----:B------:R-:W-:Y:S01]  /*1490*/  UMOV UR37, URZ ;  /* 0x000000ff00257c82 */ /* 0x000fe20008000000 */
[----:B------:R-:W-:Y:S01]  /*14a0*/  UMOV UR56, URZ ;  /* 0x000000ff00387c82 */ /* 0x000fe20008000000 */
[----:B------:R-:W-:Y:S01]  /*14b0*/  UMOV UR50, URZ ;  /* 0x000000ff00327c82 */ /* 0x000fe20008000000 */
[----:B------:R-:W-:Y:S01]  /*14c0*/  UMOV UR46, URZ ;  /* 0x000000ff002e7c82 */ /* 0x000fe20008000000 */
[----:B------:R-:W-:-:S05]  /*14d0*/  UMOV UR44, URZ ;  /* 0x000000ff002c7c82 */ /* 0x000fca0008000000 */
.L_x_20:
[----:B------:R-:W-:Y:S01]  /*14e0*/  USHF.L.U32 UR16, UR39, 0x1f, URZ ;  /* 0x0000001f27107899 */ /* 0x000fe200080006ff */
[----:B------:R-:W-:Y:S01]  /*14f0*/  SHF.L.U32 R2, R5, 0x1f, RZ ;  /* 0x0000001f05027819 */ /* 0x000fe200000006ff */
[----:B------:R-:W-:Y:S02]  /*1500*/  ULEA UR17, UR37, UR12, 0x3 ;  /* 0x0000000c25117291 */ /* 0x000fe4000f8e18ff */
[----:B---3--:R-:W-:Y:S02]  /*1510*/  ULEA UR18, UR40, UR12, 0x3 ;  /* 0x0000000c28127291 */ /* 0x008fe4000f8e18ff */
[----:B----4-:R-:W-:Y:S01]  /*1520*/  MOV R0, UR16 ;  /* 0x0000001000007c02 */ /* 0x010fe20008000f00 */
[----:B------:R-:W-:Y:S02]  /*1530*/  ULEA UR19, UR40, UR42, 0x7 ;  /* 0x0000002a28137291 */ /* 0x000fe4000f8e38ff */
[----:B------:R-:W-:Y:S02]  /*1540*/  UIADD3 UR30, UPT, UPT, UR41, UR30, URZ ;  /* 0x0000001e291e7290 */ /* 0x000fe4000fffe0ff */
[----:B-----5:R3:W4:Y:S01]  /*1550*/  SYNCS.PHASECHK.TRANS64.TRYWAIT P1, [UR17], R0 ;  /* 0x00000000ff0075a7 */ /* 0x0207220008021111 */
[----:B------:R-:W-:Y:S01]  /*1560*/  UPLOP3.LUT UP2, UPT, UPT, UPT, UPT, 0x40, 0x4 ;  /* 0x000000000004789c */ /* 0x000fe20003f4e870 */
[----:B------:R-:W5:Y:S02]  /*1570*/  SYNCS.PHASECHK.TRANS64.TRYWAIT P0, [UR18+0x50], R2 ;  /* 0x00005002ff0075a7 */ /* 0x000f640008001112 */
[----:B---345:R-:W-:Y:S08]  /*1580*/  @!P0 BRA `(.L_x_16) ;  /* 0x0000002c006c8947 */ /* 0x038ff00003800000 */
.L_x_42:
[----:B------:R-:W-:-:S05]  /*1590*/  UMOV UR35, URZ ;  /* 0x000000ff00237c82 */ /* 0x000fca0008000000 */
.L_x_19:
[----:B------:R-:W-:Y:S02]  /*15a0*/  USHF.L.U32 UR38, UR37, 0xa, URZ ;  /* 0x0000000a25267899 */ /* 0x000fe400080006ff */
[----:B------:R-:W-:Y:S02]  /*15b0*/  UIADD3 UR27, UPT, UPT, UR37, 0x1, URZ ;  /* 0x00000001251b7890 */ /* 0x000fe4000fffe0ff */
[----:B------:R-:W-:Y:S02]  /*15c0*/  UISETP.GT.U32.AND UP0, UPT, UR35, 0x1e, UPT ;  /* 0x0000001e2300788c */ /* 0x000fe4000bf04070 */
[----:B------:R-:W-:Y:S02]  /*15d0*/  UIADD3 UR16, UPT, UPT, UR38, 0x6, URZ ;  /* 0x0000000626107890 */ /* 0x000fe4000fffe0ff */
[----:B----4-:R-:W-:Y:S02]  /*15e0*/  ULEA UR68, UR37, UR24, 0x6 ;  /* 0x0000001825447291 */ /* 0x010fe4000f8e30ff */
[----:B------:R-:W-:Y:S01]  /*15f0*/  ULEA UR64, UR37, UR20, 0x6 ;  /* 0x0000001425407291 */ /* 0x000fe2000f8e30ff */
[----:B------:R-:W-:Y:S01]  /*1600*/  PLOP3.LUT P0, PT, PT, PT, UP0, 0x80, 0x8 ;  /* 0x000000000008781c */ /* 0x000fe20003f0f008 */
[----:B------:R-:W-:Y:S02]  /*1610*/  ULEA UR17, UR37, UR12, 0x3 ;  /* 0x0000000c25117291 */ /* 0x000fe4000f8e18ff */
[----:B------:R-:W-:Y:S02]  /*1620*/  UISETP.NE.AND UP1, UPT, UR27, 0x4, UPT ;  /* 0x000000041b00788c */ /* 0x000fe4000bf25270 */
[----:B------:R-:W-:Y:S02]  /*1630*/  UIADD3 UR60, UPT, UPT, UR38, UR26, URZ ;  /* 0x0000001a263c7290 */ /* 0x000fe4000fffe0ff */
[----:B------:R-:W-:Y:S02]  /*1640*/  UIADD3 UR58, UPT, UPT, UR38, UR25, URZ ;  /* 0x00000019263a7290 */ /* 0x000fe4000fffe0ff */
[----:B------:R-:W-:Y:S02]  /*1650*/  UIADD3 UR54, UPT, UPT, UR26, 0x2, UR38 ;  /* 0x000000021a367890 */ /* 0x000fe4000fffe026 */
[----:B------:R-:W-:Y:S02]  /*1660*/  UIADD3 UR52, UPT, UPT, UR25, 0x2, UR38 ;  /* 0x0000000219347890 */ /* 0x000fe4000fffe026 */
[----:B------:R-:W-:Y:S02]  /*1670*/  UIADD3 UR48, UPT, UPT, UR26, 0x4, UR38 ;  /* 0x000000041a307890 */ /* 0x000fe4000fffe026 */
[----:B------:R-:W-:Y:S02]  /*1680*/  UIADD3 UR36, UPT, UPT, UR16, UR26, URZ ;  /* 0x0000001a10247290 */ /* 0x000fe4000fffe0ff */
[----:B------:R-:W-:Y:S02]  /*1690*/  UIADD3 UR66, UPT, UPT, UR68, 0x20, URZ ;  /* 0x0000002044427890 */ /* 0x000fe4000fffe0ff */
[----:B------:R-:W-:Y:S02]  /*16a0*/  UIADD3 UR62, UPT, UPT, UR64, 0x20, URZ ;  /* 0x00000020403e7890 */ /* 0x000fe4000fffe0ff */
[----:B------:R-:W-:Y:S02]  /*16b0*/  UIADD3 UR38, UPT, UPT, UR25, 0x4, UR38 ;  /* 0x0000000419267890 */ /* 0x000fe4000fffe026 */
[----:B------:R-:W-:Y:S02]  /*16c0*/  UIADD3 UR34, UPT, UPT, UR17, 0x20, URZ ;  /* 0x0000002011227890 */ /* 0x000fe4000fffe0ff */
[----:B------:R-:W-:Y:S02]  /*16d0*/  USEL UR32, URZ, 0x1, UP1 ;  /* 0x00000001ff207887 */ /* 0x000fe40008800000 */
[----:B------:R-:W-:Y:S02]  /*16e0*/  UIADD3 UR16, UPT, UPT, UR16, UR25, URZ ;  /* 0x0000001910107290 */ /* 0x000fe4000fffe0ff */
[----:B------:R-:W-:Y:S01]  /*16f0*/  USEL UR37, UR27, URZ, UP1 ;  /* 0x000000ff1b257287 */ /* 0x000fe20008800000 */
[----:B------:R-:W-:Y:S01]  /*1700*/  UMOV UR69, 0x4008 ;  /* 0x0000400800457882 */ /* 0x000fe20000000000 */
        /* <DEDUP_REMOVED lines=8> */
[----:B-----5:R-:W-:Y:S05]  /*1790*/  @P1 BRA `(.L_x_17) ;  /* 0x0000000000101947 */ /* 0x020fea0003800000 */
[----:B------:R-:W-:Y:S06]  /*17a0*/  USHF.L.U32 UR27, UR39, 0x1f, URZ ;  /* 0x0000001f271b7899 */ /* 0x000fec00080006ff */
[----:B---3--:R-:W-:Y:S04]  /*17b0*/  MOV R0, UR27 ;  /* 0x0000001b00007c02 */ /* 0x008fe80008000f00 */
[----:B------:R-:W3:Y:S02]  /*17c0*/  SYNCS.PHASECHK.TRANS64.TRYWAIT P1, [UR17], R0 ;  /* 0x00000000ff0075a7 */ /* 0x000ee40008021111 */
[----:B---3--:R-:W-:Y:S05]  /*17d0*/  @!P1 BRA `(.L_x_18) ;  /* 0x0000002800f49947 */ /* 0x008fea0003800000 */
.L_x_17:
[----:B------:R-:W-:Y:S01]  /*17e0*/  ULOP3.LUT UR39, UR39, UR32, URZ, 0x3c, !UPT ;  /* 0x0000002027277292 */ /* 0x000fe2000f8e3cff */
[----:B------:R-:W-:Y:S01]  /*17f0*/  PLOP3.LUT P1, PT, PT, PT, PT, 0x80, 0x8 ;  /* 0x000000000008781c */ /* 0x000fe20003f2f070 */
[----:B------:R-:W-:Y:S01]  /*1800*/  @!UP0 ULEA UR17, UR37, UR12, 0x3 ;  /* 0x0000000c25118291 */ /* 0x000fe2000f8e18ff */
[----:B------:R4:W-:Y:S01]  /*1810*/  UTCCP.T.S.4x32dp128bit tmem[UR42+0x100], gdesc[UR68] ;  /* 0x000100442a0079e7 */ /* 0x0009e20009100000 */
[----:B------:R-:W-:Y:S01]  /*1820*/  UMOV UR74, UR16 ;  /* 0x00000010004a7c82 */ /* 0x000fe20008000000 */
[----:B------:R-:W-:Y:S01]  /*1830*/  @!UP0 USHF.L.U32 UR16, UR39, 0x1f, URZ ;  /* 0x0000001f27108899 */ /* 0x000fe200080006ff */
[----:B------:R4:W-:Y:S01]  /*1840*/  UTCCP.T.S.4x32dp128bit tmem[UR42+0x104], gdesc[UR66] ;  /* 0x000104422a0079e7 */ /* 0x0009e20009100000 */
[----:B------:R4:W-:Y:S01]  /*1850*/  UTCCP.T.S.4x32dp128bit tmem[UR42+0x108], gdesc[UR64] ;  /* 0x000108402a0079e7 */ /* 0x0009e20009100000 */
[----:B------:R4:W-:Y:S01]  /*1860*/  UTCCP.T.S.4x32dp128bit tmem[UR42+0x10c], gdesc[UR62] ;  /* 0x00010c3e2a0079e7 */ /* 0x0009e20009100000 */
[----:B------:R4:W-:Y:S01]  /*1870*/  UTCQMMA gdesc[UR58], gdesc[UR60], tmem[UR19], tmem[UR56], idesc[UR57], tmem[UR10], UP2 ;  /* 0x000a383c3a007dea */ /* 0x0009e20009000313 */
[----:B------:R-:W-:Y:S01]  /*1880*/  UMOV UR70, UR38 ;  /* 0x0000002600467c82 */ /* 0x000fe20008000000 */
[----:B------:R-:W-:Y:S01]  /*1890*/  UMOV UR71, 0x40004040 ;  /* 0x4000404000477882 */ /* 0x000fe20000000000 */
[----:B---3--:R-:W-:Y:S01]  /*18a0*/  MOV R0, UR16 ;  /* 0x0000001000007c02 */ /* 0x008fe20008000f00 */
[----:B------:R4:W-:Y:S01]  /*18b0*/  UTCQMMA gdesc[UR52], gdesc[UR54], tmem[UR19], tmem[UR50], idesc[UR51], tmem[UR6], UPT ;  /* 0x0006323634007dea */ /* 0x0009e2000b800313 */
[----:B------:R-:W-:Y:S01]  /*18c0*/  UMOV UR72, UR36 ;  /* 0x0000002400487c82 */ /* 0x000fe20008000000 */
[----:B------:R-:W-:Y:S01]  /*18d0*/  UMOV UR73, 0x40004040 ;  /* 0x4000404000497882 */ /* 0x000fe20000000000 */
[----:B------:R-:W-:Y:S01]  /*18e0*/  UMOV UR75, 0x40004040 ;  /* 0x40004040004b7882 */ /* 0x000fe20000000000 */
[----:B------:R4:W-:Y:S01]  /*18f0*/  UTCQMMA gdesc[UR70], gdesc[UR48], tmem[UR19], tmem[UR46], idesc[UR47], tmem[UR8], UPT ;  /* 0x00082e3046007dea */ /* 0x0009e2000b800313 */
[----:B------:R4:W-:Y:S01]  /*1900*/  UTCQMMA gdesc[UR74], gdesc[UR72], tmem[UR19], tmem[UR44], idesc[UR45], tmem[UR4], UPT ;  /* 0x00042c484a007dea */ /* 0x0009e2000b800313 */
[----:B------:R4:W-:Y:S01]  /*1910*/  UTCBAR.MULTICAST [UR34], URZ, UR33 ;  /* 0x000000ff220073e9 */ /* 0x0009e20008000821 */
[----:B------:R4:W5:Y:S01]  /*1920*/  @!P0 SYNCS.PHASECHK.TRANS64.TRYWAIT P1, [UR17], R0 ;  /* 0x00000000ff0085a7 */ /* 0x0009620008021111 */
[----:B------:R-:W-:Y:S02]  /*1930*/  UIADD3 UR35, UPT, UPT, UR35, 0x1, URZ ;  /* 0x0000000123237890 */ /* 0x000fe4000fffe0ff */
[----:B------:R-:W-:Y:S02]  /*1940*/  UPLOP3.LUT UP2, UPT, UPT, UPT, UPT, 0x80, 0x8 ;  /* 0x000000000008789c */ /* 0x000fe40003f4f070 */
[----:B------:R-:W-:Y:S09]  /*1950*/  UISETP.NE.AND UP0, UPT, UR35, 0x20, UPT ;  /* 0x000000202300788c */ /* 0x000ff2000bf05270 */
[----:B------:R-:W-:Y:S05]  /*1960*/  BRA.U UP0, `(.L_x_19) ;  /* 0xfffffffd000c7547 */ /* 0x000fea000b83ffff */
[----:B------:R-:W-:Y:S02]  /*1970*/  UIADD3 UR18, UPT, UPT, UR18, 0x40, URZ ;  /* 0x0000004012127890 */ /* 0x000fe4000fffe0ff */
[----:B------:R-:W-:-:S04]  /*1980*/  UIADD3 UR40, UPT, UPT, UR40, 0x1, URZ ;  /* 0x0000000128287890 */ /* 0x000fc8000fffe0ff */
[----:B------:R-:W-:-:S03]  /*1990*/  UISETP.NE.AND UP0, UPT, UR40, 0x2, UPT ;  /* 0x000000022800788c */ /* 0x000fc6000bf05270 */
[----:B------:R3:W-:Y:S01]  /*19a0*/  UTCBAR.MULTICAST [UR18], URZ, UR31 ;  /* 0x000000ff120073e9 */ /* 0x0007e2000800081f */
[----:B------:R-:W-:Y:S02]  /*19b0*/  USEL UR40, UR40, URZ, UP0 ;  /* 0x000000ff28287287 */ /* 0x000fe40008000000 */
[----:B------:R-:W-:Y:S02]  /*19c0*/  USEL UR16, URZ, 0x1, UP0 ;  /* 0x00000001ff107887 */ /* 0x000fe40008000000 */
[----:B------:R-:W-:-:S04]  /*19d0*/  UISETP.GE.AND UP0, UPT, UR30, 0x200, UPT ;  /* 0x000002001e00788c */ /* 0x000fc8000bf06270 */
[----:B------:R-:W-:-:S05]  /*19e0*/  LOP3.LUT R5, R5, UR16, RZ, 0x3c, !PT ;  /* 0x0000001005057c12 */ /* 0x000fca000f8e3cff */
[----:B------:R-:W-:Y:S05]  /*19f0*/  BRA.U !UP0, `(.L_x_20) ;  /* 0xfffffff908b87547 */ /* 0x000fea000b83ffff */
[----:B------:R-:W-:-:S06]  /*1a00*/  UIADD3 UR40, UPT, UPT, UR40, 0x1, URZ ;  /* 0x0000000128287890 */ /* 0x000fcc000fffe0ff */
[----:B------:R-:W-:Y:S02]  /*1a10*/  MOV R4, UR40 ;  /* 0x0000002800047c02 */ /* 0x000fe40008000f00 */
.L_x_15:
[----:B------:R-:W-:-:S09]  /*1a20*/  UISETP.NE.AND UP0, UPT, UR28, URZ, UPT ;  /* 0x000000ff1c00728c */ /* 0x000fd2000bf05270 */
[----:B------:R-:W-:Y:S05]  /*1a30*/  BRA.U UP0, `(.L_x_14) ;  /* 0x00000001002c7547 */ /* 0x000fea000b800000 */
[----:B----4-:R-:W4:Y:S01]  /*1a40*/  S2R R0, SR_CgaCtaId ;  /* 0x0000000000007919 */ /* 0x010f220000008800 */
[----:B------:R-:W-:Y:S02]  /*1a50*/  ISETP.NE.AND P0, PT, R4, 0x2, PT ;  /* 0x000000020400780c */ /* 0x000fe40003f05270 */
[----:B------:R-:W-:Y:S02]  /*1a60*/  MOV R3, 0x400 ;  /* 0x0000040000037802 */ /* 0x000fe40000000f00 */
[----:B------:R-:W-:-:S04]  /*1a70*/  SEL R2, RZ, 0x1, P0 ;  /* 0x00000001ff027807 */ /* 0x000fc80000000000 */
[----:B------:R-:W-:-:S05]  /*1a80*/  LOP3.LUT R2, R5, R2, RZ, 0x3c, !PT ;  /* 0x0000000205027212 */ /* 0x000fca00078e3cff */
[----:B------:R-:W-:Y:S01]  /*1a90*/  IMAD.U32 R2, R2, -0x80000000, RZ ;  /* 0x8000000002027824 */ /* 0x000fe200078e00ff */
[----:B----4-:R-:W-:Y:S02]  /*1aa0*/  LEA R0, R0, R3, 0x18 ;  /* 0x0000000300007211 */ /* 0x010fe400078ec0ff */
[----:B------:R-:W-:-:S05]  /*1ab0*/  SEL R3, R4, RZ, P0 ;  /* 0x000000ff04037207 */ /* 0x000fca0000000000 */
[----:B------:R-:W-:-:S04]  /*1ac0*/  IMAD R0, R3, 0x8, R0 ;  /* 0x0000000803007824 */ /* 0x000fc800078e0200 */
[----:B------:R-:W4:Y:S02]  /*1ad0*/  SYNCS.PHASECHK.TRANS64.TRYWAIT P0, [R0+URZ+0x50], R2 ;  /* 0x00005002000075a7 */ /* 0x000f2400080011ff */
[----:B----4-:R-:W-:Y:S05]  /*1ae0*/  @!P0 BRA `(.L_x_21) ;  /* 0x0000002800508947 */ /* 0x010fea0003800000 */
.L_x_14:
[----:B------:R-:W-:-:S06]  /*1af0*/  UISETP.GT.AND UP0, UPT, UR29, 0x3, UPT ;  /* 0x000000031d00788c */ /* 0x000fcc000bf04270 */
[----:B------:R-:W-:-:S13]  /*1b00*/  PLOP3.LUT P0, PT, PT, PT, UP0, 0x80, 0x8 ;  /* 0x000000000008781c */ /* 0x000fda0003f0f008 */
[----:B-12345:R-:W-:Y:S05]  /*1b10*/  @P0 EXIT ;  /* 0x000000000000094d */ /* 0x03efea0003800000 */
[----:B------:R-:W-:-:S09]  /*1b20*/  UISETP.NE.AND UP0, UPT, UR29, URZ, UPT ;  /* 0x000000ff1d00728c */ /* 0x000fd2000bf05270 */
[----:B------:R-:W-:Y:S05]  /*1b30*/  BRA.U UP0, `(.L_x_22) ;  /* 0x0000000100b87547 */ /* 0x000fea000b800000 */
[----:B------:R-:W1:Y:S01]  /*1b40*/  S2UR UR6, SR_CgaCtaId ;  /* 0x00000000000679c3 */ /* 0x000e620000008800 */
[----:B------:R-:W-:Y:S01]  /*1b50*/  NOP ;  /* 0x0000000000007918 */ /* 0x000fe20000000000 */
[----:B------:R-:W-:Y:S01]  /*1b60*/  UMOV UR4, 0x40 ;  /* 0x0000004000047882 */ /* 0x000fe20000000000 */
[----:B------:R-:W-:Y:S01]  /*1b70*/  UMOV UR5, 0x400 ;  /* 0x0000040000057882 */ /* 0x000fe20000000000 */
[----:B-1----:R-:W-:Y:S02]  /*1b80*/  ULEA UR4, UR6, UR4, 0x18 ;  /* 0x0000000406047291 */ /* 0x002fe4000f8ec0ff */
[----:B------:R-:W-:-:S07]  /*1b90*/  ULEA UR5, UR6, UR5, 0x18 ;  /* 0x0000000506057291 */ /* 0x000fce000f8ec0ff */
[----:B------:R-:W1:Y:S02]  /*1ba0*/  LDS.U8 R0, [UR4] ;  /* 0x00000004ff007984 */ /* 0x000e640008000000 */
[----:B-1----:R-:W-:-:S13]  /*1bb0*/  ISETP.NE.AND P0, PT, R0, RZ, PT ;  /* 0x000000ff0000720c */ /* 0x002fda0003f05270 */
[----:B------:R-:W-:Y:S05]  /*1bc0*/  @P0 BRA `(.L_x_23) ;  /* 0x00000000007c0947 */ /* 0x000fea0003800000 */
[----:B------:R-:W-:-:S13]  /*1bd0*/  ELECT P0, URZ, PT ;  /* 0x0000000000ff782f */ /* 0x000fda0003800000 */
[----:B------:R-:W-:Y:S05]  /*1be0*/  @!P0 BRA `(.L_x_24) ;  /* 0x0000000000848947 */ /* 0x000fea0003800000 */
[----:B------:R-:W-:Y:S01]  /*1bf0*/  UMOV UR4, 0x10 ;  /* 0x0000001000047882 */ /* 0x000fe20000000000 */
[----:B------:R-:W-:-:S04]  /*1c00*/  IMAD.MOV.U32 R2, RZ, RZ, 0xffff ;  /* 0x0000ffffff027424 */ /* 0x000fc800078e00ff */
[----:B------:R-:W-:Y:S04]  /*1c10*/  DEPBAR.LE SB1, 0x36 ;  /* 0x00009d800000791a */ /* 0x000fe80000000000 */
[----:B------:R-:W1:Y:S02]  /*1c20*/  UTCATOMSWS.FIND_AND_SET.ALIGN UP0, UR4, UR4 ;  /* 0x00000004000475e3 */ /* 0x000e640008000800 */
[----:B-1----:R-:W-:Y:S01]  /*1c30*/  PLOP3.LUT P0, PT, PT, PT, UP0, 0x80, 0x8 ;  /* 0x000000000008781c */ /* 0x002fe20003f0f008 */
[----:B------:R-:W-:-:S03]  /*1c40*/  IMAD.U32 R5, RZ, RZ, UR4 ;  /* 0x00000004ff057e24 */ /* 0x000fc6000f8e00ff */
[----:B------:R-:W-:-:S04]  /*1c50*/  SEL R0, RZ, 0xffffffff, !P0 ;  /* 0xffffffffff007807 */ /* 0x000fc80004000000 */
[----:B------:R-:W-:Y:S01]  /*1c60*/  ISETP.NE.AND P0, PT, R0, RZ, PT ;  /* 0x000000ff0000720c */ /* 0x000fe20003f05270 */
[----:B------:R-:W-:-:S12]  /*1c70*/  IMAD.MOV.U32 R0, RZ, RZ, 0x1 ;  /* 0x00000001ff007424 */ /* 0x000fd800078e00ff */
[----:B------:R-:W-:Y:S05]  /*1c80*/  @P0 BRA `(.L_x_25) ;  /* 0x0000000000240947 */ /* 0x000fea0003800000 */
.L_x_26:
[----:B------:R-:W-:Y:S05]  /*1c90*/  NANOSLEEP 0x64 ;  /* 0x000000640000795d */ /* 0x000fea0003800000 */
[----:B------:R-:W-:-:S05]  /*1ca0*/  UMOV UR4, 0x10 ;  /* 0x0000001000047882 */ /* 0x000fca0000000000 */
[----:B------:R-:W-:Y:S04]  /*1cb0*/  DEPBAR.LE SB1, 0x36 ;  /* 0x00009d800000791a */ /* 0x000fe80000000000 */
[----:B------:R-:W1:Y:S02]  /*1cc0*/  UTCATOMSWS.FIND_AND_SET.ALIGN UP0, UR4, UR4 ;  /* 0x00000004000475e3 */ /* 0x000e640008000800 */
[----:B-1----:R-:W-:Y:S01]  /*1cd0*/  PLOP3.LUT P0, PT, PT, PT, UP0, 0x80, 0x8 ;  /* 0x000000000008781c */ /* 0x002fe20003f0f008 */
[----:B------:R-:W-:-:S03]  /*1ce0*/  IMAD.U32 R5, RZ, RZ, UR4 ;  /* 0x00000004ff057e24 */ /* 0x000fc6000f8e00ff */
[----:B------:R-:W-:-:S04]  /*1cf0*/  SEL R3, RZ, 0xffffffff, !P0 ;  /* 0xffffffffff037807 */ /* 0x000fc80004000000 */
[----:B------:R-:W-:-:S13]  /*1d00*/  ISETP.NE.AND P0, PT, R3, RZ, PT ;  /* 0x000000ff0300720c */ /* 0x000fda0003f05270 */
[----:B------:R-:W-:Y:S05]  /*1d10*/  @!P0 BRA `(.L_x_26) ;  /* 0xfffffffc00dc8947 */ /* 0x000fea000383ffff */
.L_x_25:
[C---:B------:R-:W-:Y:S01]  /*1d20*/  VIADD R3, R5.reuse, 0x10 ;  /* 0x0000001005037836 */ /* 0x040fe20000000000 */
[----:B------:R-:W-:Y:S01]  /*1d30*/  UMOV UR4, 0x50 ;  /* 0x0000005000047882 */ /* 0x000fe20000000000 */
[----:B------:R-:W-:Y:S01]  /*1d40*/  SHF.L.U32 R2, R2, R5, RZ ;  /* 0x0000000502027219 */ /* 0x000fe200000006ff */
[----:B------:R-:W-:Y:S01]  /*1d50*/  ULEA UR4, UR6, UR4, 0x18 ;  /* 0x0000000406047291 */ /* 0x000fe2000f8ec0ff */
[----:B------:R-:W-:Y:S01]  /*1d60*/  IMAD.SHL.U32 R5, R5, 0x20, RZ ;  /* 0x0000002005057824 */ /* 0x000fe200078e00ff */
[----:B------:R-:W-:-:S04]  /*1d70*/  SHF.L.U32 R3, R0, R3, RZ ;  /* 0x0000000300037219 */ /* 0x000fc800000006ff */
[----:B------:R-:W-:-:S05]  /*1d80*/  LOP3.LUT R2, R3, R2, RZ, 0xfc, !PT ;  /* 0x0000000203027212 */ /* 0x000fca00078efcff */
[----:B------:R1:W-:Y:S04]  /*1d90*/  ATOMS.OR RZ, [UR4], R2 ;  /* 0x00000002ffff798c */ /* 0x0003e8000b000004 */
[----:B------:R1:W-:Y:S01]  /*1da0*/  STS [UR5+0x68], R5 ;  /* 0x00006805ff007988 */ /* 0x0003e20008000805 */
[----:B------:R-:W-:Y:S05]  /*1db0*/  BRA `(.L_x_24) ;  /* 0x0000000000107947 */ /* 0x000fea0003800000 */
.L_x_23:
[----:B------:R-:W-:Y:S02]  /*1dc0*/  MOV R0, 0xffffffff ;  /* 0xffffffff00007802 */ /* 0x000fe40000000f00 */
[----:B------:R-:W-:-:S03]  /*1dd0*/  MOV R2, 0x1e00 ;  /* 0x00001e0000027802 */ /* 0x000fc60000000f00 */
[----:B------:R1:W-:Y:S04]  /*1de0*/  STS [UR5+0x68], R0 ;  /* 0x00006800ff007988 */ /* 0x0003e80008000805 */
[----:B-1----:R-:W-:Y:S05]  /*1df0*/  CALL.REL.NOINC `($__internal_1_$__cuda_sm10x_tcgen05_guardrail_trap_phase_invalid_during_alloc) ;  /* 0x0000002400cc7944 */ /* 0x002fea0003c00000 */
.L_x_24:
[----:B------:R-:W-:Y:S05]  /*1e00*/  WARPSYNC.ALL ;  /* 0x0000000000007948 */ /* 0x000fea0003800000 */
[----:B------:R-:W-:Y:S01]  /*1e10*/  NOP ;  /* 0x0000000000007918 */ /* 0x000fe20000000000 */
.L_x_22:
[----:B------:R-:W2:Y:S08]  /*1e20*/  S2UR UR9, SR_CgaCtaId ;  /* 0x00000000000979c3 */ /* 0x000eb00000008800 */
[----:B------:R-:W-:Y:S06]  /*1e30*/  BAR.SYNC.DEFER_BLOCKING 0x2, 0xa0 ;  /* 0x0082800000007b1d */ /* 0x000fec0000010000 */
[----:B------:R-:W-:-:S02]  /*1e40*/  UMOV UR4, 0x400 ;  /* 0x0000040000047882 */ /* 0x000fc40000000000 */
[----:B------:R-:W3:Y:S01]  /*1e50*/  S2UR UR17, SR_CTAID.Z ;  /* 0x00000000001179c3 */ /* 0x000ee20000002700 */
[----:B--2---:R-:W-:Y:S02]  /*1e60*/  ULEA UR4, UR9, UR4, 0x18 ;  /* 0x0000000409047291 */ /* 0x004fe4000f8ec0ff */
[----:B---3--:R-:W-:-:S07]  /*1e70*/  UISETP.GT.U32.AND UP0, UPT, UR17, 0x1ff, UPT ;  /* 0x000001ff1100788c */ /* 0x008fce000bf04070 */
[----:B------:R-:W2:Y:S02]  /*1e80*/  LDS R0, [UR4+0x68] ;  /* 0x00006804ff007984 */ /* 0x000ea40008000800 */
[----:B--2---:R-:W-:Y:S01]  /*1e90*/  R2UR UR18, R0 ;  /* 0x00000000001272ca */ /* 0x004fe200000e0000 */
[----:B------:R-:W-:-:S14]  /*1ea0*/  BRA.U UP0, `(.L_x_27) ;  /* 0x0000002100147547 */ /* 0x000fdc000b800000 */
[----:B------:R-:W2:Y:S01]  /*1eb0*/  LDCU.64 UR4, c[0x0][0x6c0] ;  /* 0x0000d800ff0477ac */ /* 0x000ea20008000a00 */
[----:B------:R-:W3:Y:S01]  /*1ec0*/  S2UR UR8, SR_CgaCtaId ;  /* 0x00000000000879c3 */ /* 0x000ee20000008800 */
[----:B------:R-:W-:Y:S01]  /*1ed0*/  HFMA2 R70, -RZ, RZ, 0, 0 ;  /* 0x00000000ff467431 */ /* 0x000fe200000001ff */
[----:B------:R-:W4:Y:S01]  /*1ee0*/  LDCU.64 UR28, c[0x0][0x6d8] ;  /* 0x0000db00ff1c77ac */ /* 0x000f220008000a00 */
[----:B------:R-:W5:Y:S01]  /*1ef0*/  LDCU UR10, c[0x0][0x374] ;  /* 0x00006e80ff0a77ac */ /* 0x000f620008000800 */
[----:B------:R-:W5:Y:S01]  /*1f00*/  LDCU UR11, c[0x0][0x370] ;  /* 0x00006e00ff0b77ac */ /* 0x000f620008000800 */
[----:B------:R-:W1:Y:S01]  /*1f10*/  LDCU UR9, c[0x0][0x378] ;  /* 0x00006f00ff0977ac */ /* 0x000e620008000800 */
[----:B--2---:R-:W-:Y:S01]  /*1f20*/  UIMAD.WIDE.U32 UR6, UR17, UR5, URZ ;  /* 0x00000005110672a5 */ /* 0x004fe2000f8e00ff */
[----:B------:R-:W2:Y:S03]  /*1f30*/  LDCU.64 UR24, c[0x0][0x348] ;  /* 0x00006900ff1877ac */ /* 0x000ea60008000a00 */
[----:B------:R-:W-:-:S04]  /*1f40*/  UIADD3 UR5, UPT, UPT, UR17, -UR7, URZ ;  /* 0x8000000711057290 */ /* 0x000fc8000fffe0ff */
[----:B------:R-:W-:-:S03]  /*1f50*/  USHF.R.U32.HI UR5, URZ, UR23, UR5 ;  /* 0x00000017ff057299 */ /* 0x000fc60008011605 */
[----:B------:R-:W2:Y:S01]  /*1f60*/  LDCU UR6, c[0x0][0x6d0] ;  /* 0x0000da00ff0677ac */ /* 0x000ea20008000800 */
[----:B------:R-:W-:Y:S02]  /*1f70*/  UIADD3 UR5, UPT, UPT, UR7, UR5, URZ ;  /* 0x0000000507057290 */ /* 0x000fe4000fffe0ff */
[----:B-----5:R-:W-:Y:S02]  /*1f80*/  UIMAD UR11, UR10, UR11, URZ ;  /* 0x0000000b0a0b72a4 */ /* 0x020fe4000f8e02ff */
[----:B------:R-:W-:Y:S02]  /*1f90*/  USHF.R.U32.HI UR5, URZ, UR22, UR5 ;  /* 0x00000016ff057299 */ /* 0x000fe40008011605 */
[----:B-1----:R-:W-:Y:S02]  /*1fa0*/  UIMAD UR9, UR11, UR9, URZ ;  /* 0x000000090b0972a4 */ /* 0x002fe4000f8e02ff */
[----:B------:R-:W-:Y:S02]  /*1fb0*/  UIADD3 UR5, UPT, UPT, -UR5, URZ, URZ ;  /* 0x000000ff05057290 */ /* 0x000fe4000fffe1ff */
[----:B------:R-:W-:-:S02]  /*1fc0*/  ULEA.HI UR16, UR9, UR9, URZ, 0x1 ;  /* 0x0000000909107291 */ /* 0x000fc4000f8f08ff */
[----:B------:R-:W-:Y:S01]  /*1fd0*/  UIMAD UR4, UR4, UR5, UR17 ;  /* 0x00000005040472a4 */ /* 0x000fe2000f8e0211 */
[----:B------:R-:W-:Y:S01]  /*1fe0*/  UMOV UR10, 0x400 ;  /* 0x00000400000a7882 */ /* 0x000fe20000000000 */
[----:B------:R-:W-:Y:S02]  /*1ff0*/  USHF.R.S32.HI UR16, URZ, 0x1, UR16 ;  /* 0x00000001ff107899 */ /* 0x000fe40008011410 */
[----:B--2---:R-:W-:Y:S02]  /*2000*/  UIMAD.WIDE.U32 UR6, UR4, UR6, URZ ;  /* 0x00000006040672a5 */ /* 0x004fe4000f8e00ff */
[----:B---3--:R-:W-:Y:S02]  /*2010*/  ULEA UR8, UR8, UR10, 0x18 ;  /* 0x0000000a08087291 */ /* 0x008fe4000f8ec0ff */
[----:B------:R-:W-:Y:S01]  /*2020*/  UIADD3 UR5, UPT, UPT, UR4, -UR7, URZ ;  /* 0x8000000704057290 */ /* 0x000fe2000fffe0ff */
[----:B------:R-:W-:-:S03]  /*2030*/  UMOV UR11, URZ ;  /* 0x000000ff000b7c82 */ /* 0x000fc60008000000 */
[----:B------:R-:W-:-:S04]  /*2040*/  USHF.R.U32.HI UR5, URZ, UR21, UR5 ;  /* 0x00000015ff057299 */ /* 0x000fc80008011605 */
[----:B------:R-:W-:-:S04]  /*2050*/  UIADD3 UR5, UPT, UPT, UR7, UR5, URZ ;  /* 0x0000000507057290 */ /* 0x000fc8000fffe0ff */
[----:B------:R-:W-:-:S04]  /*2060*/  USHF.R.U32.HI UR5, URZ, UR15, UR5 ;  /* 0x0000000fff057299 */ /* 0x000fc80008011605 */
[----:B----4-:R-:W-:-:S07]  /*2070*/  UIMAD.WIDE.U32 UR6, UR5, UR29, URZ ;  /* 0x0000001d050672a5 */ /* 0x010fce000f8e00ff */
[----:B------:R-:W-:Y:S02]  /*2080*/  UMOV UR19, UR7 ;  /* 0x0000000700137c82 */ /* 0x000fe40008000000 */
[----:B------:R-:W-:Y:S02]  /*2090*/  UIADD3 UR6, UPT, UPT, UR5, -UR19, URZ ;  /* 0x8000001305067290 */ /* 0x000fe4000fffe0ff */
[----:B------:R-:W1:Y:S02]  /*20a0*/  S2UR UR7, SR_CTAID.X ;  /* 0x00000000000779c3 */ /* 0x000e640000002500 */
[----:B------:R-:W-:-:S04]  /*20b0*/  USHF.R.U32.HI UR6, URZ, UR14, UR6 ;  /* 0x0000000eff067299 */ /* 0x000fc80008011606 */
[----:B------:R-:W-:-:S04]  /*20c0*/  UIADD3 UR6, UPT, UPT, UR19, UR6, URZ ;  /* 0x0000000613067290 */ /* 0x000fc8000fffe0ff */
[----:B------:R-:W-:-:S04]  /*20d0*/  USHF.R.U32.HI UR12, URZ, UR13, UR6 ;  /* 0x0000000dff0c7299 */ /* 0x000fc80008011606 */
[----:B------:R-:W-:-:S03]  /*20e0*/  UIADD3 UR12, UPT, UPT, -UR12, URZ, URZ ;  /* 0x000000ff0c0c7290 */ /* 0x000fc6000fffe1ff */
[----:B------:R-:W2:Y:S01]  /*20f0*/  LDCU UR6, c[0x0][0x6cc] ;  /* 0x0000d980ff0677ac */ /* 0x000ea20008000800 */
[----:B------:R-:W-:Y:S02]  /*2100*/  UIMAD UR28, UR28, UR12, UR5 ;  /* 0x0000000c1c1c72a4 */ /* 0x000fe4000f8e0205 */
[----:B------:R-:W-:Y:S02]  /*2110*/  UIADD3 UR5, UPT, UPT, -UR5, URZ, URZ ;  /* 0x000000ff05057290 */ /* 0x000fe4000fffe1ff */
[----:B-1----:R-:W-:Y:S01]  /*2120*/  USHF.L.U32 UR7, UR7, 0x7, URZ ;  /* 0x0000000707077899 */ /* 0x002fe200080006ff */
[----:B------:R-:W-:-:S03]  /*2130*/  UMOV UR12, URZ ;  /* 0x000000ff000c7c82 */ /* 0x000fc60008000000 */
[----:B------:R-:W-:Y:S02]  /*2140*/  ULOP3.LUT UR10, UR7, 0x80, URZ, 0xc0, !UPT ;  /* 0x00000080070a7892 */ /* 0x000fe4000f8ec0ff */
[----:B--2---:R-:W-:-:S12]  /*2150*/  UIMAD UR6, UR6, UR5, UR4 ;  /* 0x00000005060672a4 */ /* 0x004fd8000f8e0204 */
.L_x_32:
[----:B------:R-:W-:Y:S01]  /*2160*/  ULEA UR4, UR11, UR8, 0x3 ;  /* 0x000000080b047291 */ /* 0x000fe2000f8e18ff */
[----:B------:R-:W-:Y:S01]  /*2170*/  IMAD.U32 R2, R70, -0x80000000, RZ ;  /* 0x8000000046027824 */ /* 0x000fe200078e00ff */
[----:B-1----:R-:W1:Y:S01]  /*2180*/  S2R R3, SR_TID.X ;  /* 0x0000000000037919 */ /* 0x002e620000002100 */
[----:B------:R-:W2:Y:S01]  /*2190*/  S2UR UR20, SR_CgaCtaId ;  /* 0x00000000001479c3 */ /* 0x000ea20000008800 */
[----:B------:R-:W-:Y:S02]  /*21a0*/  UIADD3 UR30, UP0, UPT, UR24, 0x240, URZ ;  /* 0x00000240181e7890 */ /* 0x000fe4000ff1e0ff */
[----:B------:R-:W-:Y:S01]  /*21b0*/  UIADD3 UR32, UP1, UPT, UR24, 0x2c0, URZ ;  /* 0x000002c018207890 */ /* 0x000fe2000ff3e0ff */
[----:B------:R-:W-:Y:S01]  /*21c0*/  UMOV UR5, 0x400 ;  /* 0x0000040000057882 */ /* 0x000fe20000000000 */
[----:B------:R-:W-:Y:S01]  /*21d0*/  UIADD3.X UR31, UPT, UPT, URZ, UR25, URZ, UP0, !UPT ;  /* 0x00000019ff1f7290 */ /* 0x000fe200087fe4ff */
[----:B------:R-:W3:Y:S01]  /*21e0*/  SYNCS.PHASECHK.TRANS64.TRYWAIT P0, [UR4+0x40], R2 ;  /* 0x00004002ff0075a7 */ /* 0x000ee20008001104 */
[----:B------:R-:W-:Y:S01]  /*21f0*/  UPLOP3.LUT UP2, UPT, UPT, UPT, UPT, 0x80, 0x8 ;  /* 0x000000000008789c */ /* 0x000fe20003f4f070 */
[----:B------:R-:W4:Y:S01]  /*2200*/  LDCU UR27, c[0x0][0x6e4] ;  /* 0x0000dc80ff1b77ac */ /* 0x000f220008000800 */
[----:B------:R-:W-:-:S02]  /*2210*/  ULEA UR6, UR6, UR10, 0x8 ;  /* 0x0000000a06067291 */ /* 0x000fc4000f8e40ff */
[----:B------:R-:W-:Y:S01]  /*2220*/  UIADD3.X UR33, UPT, UPT, URZ, UR25, URZ, UP1, !UPT ;  /* 0x00000019ff217290 */ /* 0x000fe20008ffe4ff */
[----:B------:R-:W5:Y:S01]  /*2230*/  S2UR UR9, SR_CgaCtaId ;  /* 0x00000000000979c3 */ /* 0x000f620000008800 */
[----:B--2---:R-:W-:Y:S01]  /*2240*/  ULEA UR20, UR20, UR5, 0x18 ;  /* 0x0000000514147291 */ /* 0x004fe2000f8ec0ff */
[----:B-1----:R-:W-:Y:S01]  /*2250*/  SHF.R.U32.HI R0, RZ, 0x5, R3 ;  /* 0x00000005ff007819 */ /* 0x002fe20000011603 */
[----:B------:R-:W-:-:S03]  /*2260*/  IMAD.SHL.U32 R3, R3, 0x80, RZ ;  /* 0x0000008003037824 */ /* 0x000fc600078e00ff */
[----:B------:R-:W-:Y:S02]  /*2270*/  R2UR UR29, R0 ;  /* 0x00000000001d72ca */ /* 0x000fe400000e0000 */
[----:B------:R-:W-:-:S11]  /*2280*/  LOP3.LUT R3, R3, 0xf80, RZ, 0xc0, !PT ;  /* 0x00000f8003037812 */ /* 0x000fd600078ec0ff */
[----:B------:R-:W-:Y:S01]  /*2290*/  MOV R0, UR29 ;  /* 0x0000001d00007c02 */ /* 0x000fe20008000f00 */
[----:B------:R-:W-:Y:S02]  /*22a0*/  ULEA UR26, UR29, UR18, 0x15 ;  /* 0x000000121d1a7291 */ /* 0x000fe4000f8ea8ff */
[----:B------:R-:W-:Y:S02]  /*22b0*/  UISETP.NE.AND UP0, UPT, UR29, URZ, UPT ;  /* 0x000000ff1d00728c */ /* 0x000fe4000bf05270 */
[----:B------:R-:W-:-:S05]  /*22c0*/  IMAD R0, R0, 0x1000, R3 ;  /* 0x0000100000007824 */ /* 0x000fca00078e0203 */
[----:B------:R-:W-:Y:S01]  /*22d0*/  IADD3 R69, PT, PT, R0, UR8, RZ ;  /* 0x0000000800457c10 */ /* 0x000fe2000fffe0ff */
[----:B---345:R-:W-:Y:S06]  /*22e0*/  @!P0 BRA `(.L_x_28) ;  /* 0x0000002000688947 */ /* 0x038fec0003800000 */
.L_x_46:
[C---:B------:R-:W-:Y:S01]  /*22f0*/  VIADD R7, R69.reuse, 0x4430 ;  /* 0x0000443045077836 */ /* 0x040fe20000000000 */
[----:B------:R-:W-:Y:S01]  /*2300*/  ULEA UR26, UR11, UR26, 0x7 ;  /* 0x0000001a0b1a7291 */ /* 0x000fe2000f8e38ff */
[C---:B------:R-:W-:Y:S01]  /*2310*/  VIADD R4, R69.reuse, 0x4420 ;  /* 0x0000442045047836 */ /* 0x040fe20000000000 */
[----:B------:R-:W-:Y:S01]  /*2320*/  UMOV UR35, URZ ;  /* 0x000000ff00237c82 */ /* 0x000fe20008000000 */
[C---:B------:R-:W-:Y:S01]  /*2330*/  VIADD R5, R69.reuse, 0x4410 ;  /* 0x0000441045057836 */ /* 0x040fe20000000000 */
[----:B------:R-:W-:Y:S01]  /*2340*/  SHF.R.U32.HI R68, RZ, 0x3, R7 ;  /* 0x00000003ff447819 */ /* 0x000fe20000011607 */
[----:B------:R-:W-:Y:S01]  /*2350*/  VIADD R69, R69, 0x4400 ;  /* 0x0000440045457836 */ /* 0x000fe20000000000 */
[----:B-1----:R-:W-:Y:S01]  /*2360*/  SHF.R.U32.HI R3, RZ, 0x3, R4 ;  /* 0x00000003ff037819 */ /* 0x002fe20000011604 */
[----:B------:R-:W-:Y:S01]  /*2370*/  UMOV UR19, 0x400 ;  /* 0x0000040000137882 */ /* 0x000fe20000000000 */
[----:B------:R-:W-:Y:S02]  /*2380*/  SHF.R.U32.HI R2, RZ, 0x3, R5 ;  /* 0x00000003ff027819 */ /* 0x000fe40000011605 */
[----:B------:R-:W-:-:S02]  /*2390*/  SHF.R.U32.HI R0, RZ, 0x3, R69 ;  /* 0x00000003ff007819 */ /* 0x000fc40000011645 */
[----:B------:R-:W-:Y:S02]  /*23a0*/  LOP3.LUT R68, R7, 0x70, R68, 0x78, !PT ;  /* 0x0000007007447812 */ /* 0x000fe400078e7844 */
[----:B------:R-:W-:Y:S02]  /*23b0*/  LOP3.LUT R3, R4, 0x70, R3, 0x78, !PT ;  /* 0x0000007004037812 */ /* 0x000fe400078e7803 */
[----:B------:R-:W-:Y:S02]  /*23c0*/  LOP3.LUT R2, R5, 0x70, R2, 0x78, !PT ;  /* 0x0000007005027812 */ /* 0x000fe400078e7802 */
[----:B------:R-:W-:-:S07]  /*23d0*/  LOP3.LUT R0, R69, 0x70, R0, 0x78, !PT ;  /* 0x0000007045007812 */ /* 0x000fce00078e7800 */
.L_x_31:
[----:B------:R-:W-:-:S04]  /*23e0*/  USHF.L.U32 UR5, UR35, 0x5, URZ ;  /* 0x0000000523057899 */ /* 0x000fc800080006ff */
[----:B------:R-:W-:-:S09]  /*23f0*/  UIADD3 UR4, UPT, UPT, UR5, UR26, URZ ;  /* 0x0000001a05047290 */ /* 0x000fd2000fffe0ff */
[----:B-1----:R-:W1:Y:S01]  /*2400*/  LDTM.x32 R36, tmem[UR4] ;  /* 0x00000004002479ee */ /* 0x002e6200082c0000 */
[----:B------:R-:W2:Y:S01]  /*2410*/  LDTM.x32 R4, tmem[UR4+0x20] ;  /* 0x00002004000479ee */ /* 0x000ea200082c0000 */
[----:B------:R-:W-:-:S04]  /*2420*/  USHF.R.U32.HI UR4, URZ, 0x1, UR35 ;  /* 0x00000001ff047899 */ /* 0x000fc80008011623 */
[----:B------:R-:W-:-:S04]  /*2430*/  ULEA UR4, UR12, UR4, 0x2 ;  /* 0x000000040c047291 */ /* 0x000fc8000f8e10ff */
[----:B------:R-:W-:Y:S02]  /*2440*/  USHF.R.S32.HI UR7, URZ, 0x1f, UR4 ;  /* 0x0000001fff077899 */ /* 0x000fe40008011404 */
[----:B------:R-:W-:Y:S02]  /*2450*/  ULEA.HI UR34, UR4, UR4, URZ, 0x1 ;  /* 0x0000000404227291 */ /* 0x000fe4000f8f08ff */
[----:B------:R-:W-:Y:S02]  /*2460*/  ULEA.HI UR7, UR7, UR4, URZ, 0x2 ;  /* 0x0000000407077291 */ /* 0x000fe4000f8f10ff */
[----:B------:R-:W-:Y:S02]  /*2470*/  ULOP3.LUT UR34, UR34, 0xfffffffe, URZ, 0xc0, !UPT ;  /* 0xfffffffe22227892 */ /* 0x000fe4000f8ec0ff */
[----:B------:R-:W-:Y:S02]  /*2480*/  ULOP3.LUT UR7, UR7, 0x3fffc, URZ, 0xc0, !UPT ;  /* 0x0003fffc07077892 */ /* 0x000fe4000f8ec0ff */
[----:B------:R-:W-:-:S02]  /*2490*/  UIADD3 UR34, UPT, UPT, UR4, -UR34, URZ ;  /* 0x8000002204227290 */ /* 0x000fc4000fffe0ff */
[----:B------:R-:W-:Y:S01]  /*24a0*/  UIADD3 UR7, UPT, UPT, UR4, -UR7, URZ ;  /* 0x8000000704077290 */ /* 0x000fe2000fffe0ff */
[----:B-1----:R-:W-:Y:S01]  /*24b0*/  FMUL R71, R37, UR27 ;  /* 0x0000001b25477c20 */ /* 0x002fe20008400000 */
[----:B--2---:R-:W-:Y:S01]  /*24c0*/  FMUL R75, R4, UR27 ;  /* 0x0000001b044b7c20 */ /* 0x004fe20008400000 */
[----:B------:R-:W-:Y:S01]  /*24d0*/  FMUL R76, R5, UR27 ;  /* 0x0000001b054c7c20 */ /* 0x000fe20008400000 */
[----:B------:R-:W-:Y:S01]  /*24e0*/  FMUL R72, R36, UR27 ;  /* 0x0000001b24487c20 */ /* 0x000fe20008400000 */
[----:B------:R-:W-:Y:S01]  /*24f0*/  FMUL R73, R39, UR27 ;  /* 0x0000001b27497c20 */ /* 0x000fe20008400000 */
[----:B------:R-:W-:Y:S01]  /*2500*/  FMUL R78, R75, -1.4426950216293334961 ;  /* 0xbfb8aa3b4b4e7820 */ /* 0x000fe20000400000 */
[----:B------:R-:W-:Y:S01]  /*2510*/  FMUL R80, R76, -1.4426950216293334961 ;  /* 0xbfb8aa3b4c507820 */ /* 0x000fe20000400000 */
[----:B------:R-:W-:Y:S01]  /*2520*/  FMUL R74, R38, UR27 ;  /* 0x0000001b264a7c20 */ /* 0x000fe20008400000 */
[----:B------:R-:W-:Y:S01]  /*2530*/  FMUL R41, R41, UR27 ;  /* 0x0000001b29297c20 */ /* 0x000fe20008400000 */
[----:B------:R-:W-:Y:S01]  /*2540*/  FMUL R43, R43, UR27 ;  /* 0x0000001b2b2b7c20 */ /* 0x000fe20008400000 */
[----:B------:R-:W-:Y:S01]  /*2550*/  FMUL R42, R42, UR27 ;  /* 0x0000001b2a2a7c20 */ /* 0x000fe20008400000 */
[----:B------:R-:W1:Y:S01]  /*2560*/  MUFU.EX2 R78, R78 ;  /* 0x0000004e004e7308 */ /* 0x000e620000000800 */
[----:B------:R-:W-:Y:S01]  /*2570*/  FMUL R40, R40, UR27 ;  /* 0x0000001b28287c20 */ /* 0x000fe20008400000 */
[----:B------:R-:W-:Y:S01]  /*2580*/  MOV R77, UR7 ;  /* 0x00000007004d7c02 */ /* 0x000fe20008000f00 */
[----:B------:R-:W-:Y:S01]  /*2590*/  FMUL R79, R6, UR27 ;  /* 0x0000001b064f7c20 */ /* 0x000fe20008400000 */
[----:B------:R-:W-:Y:S01]  /*25a0*/  F2FP.BF16.F32.PACK_AB R39, R43, R42 ;  /* 0x0000002a2b27723e */ /* 0x000fe200000010ff */
[----:B------:R-:W-:Y:S01]  /*25b0*/  FMUL R45, R45, UR27 ;  /* 0x0000001b2d2d7c20 */ /* 0x000fe20008400000 */
[----:B------:R-:W-:Y:S01]  /*25c0*/  F2FP.BF16.F32.PACK_AB R38, R41, R40 ;  /* 0x000000282926723e */ /* 0x000fe200000010ff */
[----:B------:R-:W-:Y:S01]  /*25d0*/  FMUL R44, R44, UR27 ;  /* 0x0000001b2c2c7c20 */ /* 0x000fe20008400000 */
[----:B------:R-:W2:Y:S01]  /*25e0*/  MUFU.EX2 R80, R80 ;  /* 0x0000005000507308 */ /* 0x000ea20000000800 */
[----:B------:R-:W-:Y:S01]  /*25f0*/  F2FP.BF16.F32.PACK_AB R37, R73, R74 ;  /* 0x0000004a4925723e */ /* 0x000fe200000010ff */
[----:B------:R-:W-:Y:S01]  /*2600*/  FMUL R47, R47, UR27 ;  /* 0x0000001b2f2f7c20 */ /* 0x000fe20008400000 */
[----:B------:R-:W-:Y:S01]  /*2610*/  F2FP.BF16.F32.PACK_AB R36, R71, R72 ;  /* 0x000000484724723e */ /* 0x000fe200000010ff */
[----:B------:R-:W-:Y:S01]  /*2620*/  FMUL R49, R49, UR27 ;  /* 0x0000001b31317c20 */ /* 0x000fe20008400000 */
[----:B------:R-:W-:Y:S01]  /*2630*/  LEA R4, R77, R0, 0xe ;  /* 0x000000004d047211 */ /* 0x000fe200078e70ff */
[----:B------:R-:W-:Y:S01]  /*2640*/  FMUL R48, R48, UR27 ;  /* 0x0000001b30307c20 */ /* 0x000fe20008400000 */
[----:B------:R-:W-:Y:S01]  /*2650*/  FMUL R51, R51, UR27 ;  /* 0x0000001b33337c20 */ /* 0x000fe20008400000 */
[----:B------:R-:W-:Y:S01]  /*2660*/  FMUL R50, R50, UR27 ;  /* 0x0000001b32327c20 */ /* 0x000fe20008400000 */
[----:B------:R-:W-:Y:S01]  /*2670*/  FMUL R46, R46, UR27 ;  /* 0x0000001b2e2e7c20 */ /* 0x000fe20008400000 */
[----:B------:R-:W-:Y:S01]  /*2680*/  FMUL R81, R79, -1.4426950216293334961 ;  /* 0xbfb8aa3b4f517820 */ /* 0x000fe20000400000 */
[----:B------:R3:W-:Y:S01]  /*2690*/  STS.128 [R4], R36 ;  /* 0x0000002404007388 */ /* 0x0007e20000000c00 */
[----:B------:R-:W-:Y:S01]  /*26a0*/  FMUL R82, R7, UR27 ;  /* 0x0000001b07527c20 */ /* 0x000fe20008400000 */
[----:B-1----:R-:W-:Y:S01]  /*26b0*/  FADD R90, R78, 1 ;  /* 0x3f8000004e5a7421 */ /* 0x002fe20000000000 */
[----:B------:R-:W-:Y:S01]  /*26c0*/  FMUL R8, R8, UR27 ;  /* 0x0000001b08087c20 */ /* 0x000fe20008400000 */
[----:B------:R-:W-:Y:S01]  /*26d0*/  F2FP.BF16.F32.PACK_AB R7, R51, R50 ;  /* 0x000000323307723e */ /* 0x000fe200000010ff */
[----:B------:R-:W-:Y:S01]  /*26e0*/  FMUL R53, R53, UR27 ;  /* 0x0000001b35357c20 */ /* 0x000fe20008400000 */
        /* <DEDUP_REMOVED lines=9> */
[----:B------:R-:W-:Y:S01]  /*2780*/  FMUL R54, R54, UR27 ;  /* 0x0000001b36367c20 */ /* 0x000fe20008400000 */
[----:B------:R-:W-:Y:S01]  /*2790*/  FMUL R16, R16, UR27 ;  /* 0x0000001b10107c20 */ /* 0x000fe20008400000 */
[----:B------:R-:W1:Y:S01]  /*27a0*/  MUFU.EX2 R81, R81 ;  /* 0x0000005100517308 */ /* 0x000e620000000800 */
[----:B------:R-:W-:Y:S01]  /*27b0*/  FMUL R9, R9, UR27 ;  /* 0x0000001b09097c20 */ /* 0x000fe20008400000 */
[----:B------:R-:W-:Y:S01]  /*27c0*/  FMUL R84, R82, -1.4426950216293334961 ;  /* 0xbfb8aa3b52547820 */ /* 0x000fe20000400000 */
[----:B------:R-:W-:Y:S01]  /*27d0*/  LEA R88, R77, R3, 0xe ;  /* 0x000000034d587211 */ /* 0x000fe200078e70ff */
[----:B------:R-:W-:Y:S01]  /*27e0*/  FMUL R89, R16, -1.4426950216293334961 ;  /* 0xbfb8aa3b10597820 */ /* 0x000fe20000400000 */
[----:B--2---:R-:W-:Y:S01]  /*27f0*/  FADD R92, R80, 1 ;  /* 0x3f800000505c7421 */ /* 0x004fe20000000000 */
[----:B------:R-:W-:Y:S01]  /*2800*/  FMUL R13, R13, UR27 ;  /* 0x0000001b0d0d7c20 */ /* 0x000fe20008400000 */
[----:B------:R-:W-:Y:S01]  /*2810*/  FMUL R11, R11, UR27 ;  /* 0x0000001b0b0b7c20 */ /* 0x000fe20008400000 */
[----:B------:R-:W2:Y:S01]  /*2820*/  MUFU.RCP R90, R90 ;  /* 0x0000005a005a7308 */ /* 0x000ea20000001000 */
[----:B------:R-:W-:Y:S01]  /*2830*/  FMUL R10, R10, UR27 ;  /* 0x0000001b0a0a7c20 */ /* 0x000fe20008400000 */
[----:B------:R-:W-:Y:S01]  /*2840*/  FMUL R87, R13, -1.4426950216293334961 ;  /* 0xbfb8aa3b0d577820 */ /* 0x000fe20000400000 */
[----:B------:R-:W-:Y:S01]  /*2850*/  FMUL R12, R12, UR27 ;  /* 0x0000001b0c0c7c20 */ /* 0x000fe20008400000 */
[----:B------:R-:W-:Y:S01]  /*2860*/  FMUL R17, R17, UR27 ;  /* 0x0000001b11117c20 */ /* 0x000fe20008400000 */
[----:B------:R-:W-:Y:S01]  /*2870*/  FMUL R18, R18, UR27 ;  /* 0x0000001b12127c20 */ /* 0x000fe20008400000 */
[----:B---3--:R-:W-:Y:S01]  /*2880*/  F2FP.BF16.F32.PACK_AB R4, R45, R44 ;  /* 0x0000002c2d04723e */ /* 0x008fe200000010ff */
[----:B------:R-:W-:Y:S01]  /*2890*/  FMUL R37, R8, -1.4426950216293334961 ;  /* 0xbfb8aa3b08257820 */ /* 0x000fe20000400000 */
[----:B------:R-:W-:Y:S01]  /*28a0*/  FMUL R38, R9, -1.4426950216293334961 ;  /* 0xbfb8aa3b09267820 */ /* 0x000fe20000400000 */
[----:B------:R-:W3:Y:S01]  /*28b0*/  MUFU.EX2 R36, R84 ;  /* 0x0000005400247308 */ /* 0x000ee20000000800 */
[----:B-1----:R-:W-:Y:S01]  /*28c0*/  FADD R80, R81, 1 ;  /* 0x3f80000051507421 */ /* 0x002fe20000000000 */
[----:B------:R1:W-:Y:S01]  /*28d0*/  STS.128 [R83], R4 ;  /* 0x0000000453007388 */ /* 0x0003e20000000c00 */
[----:B------:R-:W-:Y:S01]  /*28e0*/  FMUL R39, R10, -1.4426950216293334961 ;  /* 0xbfb8aa3b0a277820 */ /* 0x000fe20000400000 */
[----:B------:R-:W-:Y:S01]  /*28f0*/  FMUL R15, R15, UR27 ;  /* 0x0000001b0f0f7c20 */ /* 0x000fe20008400000 */
[----:B------:R-:W-:Y:S01]  /*2900*/  FMUL R14, R14, UR27 ;  /* 0x0000001b0e0e7c20 */ /* 0x000fe20008400000 */
[----:B------:R-:W-:Y:S01]  /*2910*/  FMUL R19, R19, UR27 ;  /* 0x0000001b13137c20 */ /* 0x000fe20008400000 */
[----:B------:R-:W-:Y:S01]  /*2920*/  FMUL R20, R20, UR27 ;  /* 0x0000001b14147c20 */ /* 0x000fe20008400000 */
[----:B------:R-:W4:Y:S01]  /*2930*/  MUFU.EX2 R37, R37 ;  /* 0x0000002500257308 */ /* 0x000f220000000800 */
[----:B--2---:R-:W-:Y:S01]  /*2940*/  FMUL R81, R75, R90 ;  /* 0x0000005a4b517220 */ /* 0x004fe20000400000 */
[----:B------:R-:W-:Y:S01]  /*2950*/  FMUL R85, R15, -1.4426950216293334961 ;  /* 0xbfb8aa3b0f557820 */ /* 0x000fe20000400000 */
[----:B------:R-:W-:Y:S01]  /*2960*/  FMUL R86, R14, -1.4426950216293334961 ;  /* 0xbfb8aa3b0e567820 */ /* 0x000fe20000400000 */
[----:B------:R-:W-:Y:S01]  /*2970*/  ULEA UR7, UR9, UR19, 0x18 ;  /* 0x0000001309077291 */ /* 0x000fe2000f8ec0ff */
[----:B------:R-:W-:Y:S01]  /*2980*/  FMUL R72, R72, R81 ;  /* 0x0000005148487220 */ /* 0x000fe20000400000 */
[----:B------:R-:W-:Y:S01]  /*2990*/  FMUL R21, R21, UR27 ;  /* 0x0000001b15157c20 */ /* 0x000fe20008400000 */
[----:B------:R-:W-:Y:S01]  /*29a0*/  FMUL R26, R26, UR27 ;  /* 0x0000001b1a1a7c20 */ /* 0x000fe20008400000 */
[----:B------:R-:W2:Y:S01]  /*29b0*/  MUFU.EX2 R38, R38 ;  /* 0x0000002600267308 */ /* 0x000ea20000000800 */
[----:B---3--:R-:W-:Y:S01]  /*29c0*/  FADD R91, R36, 1 ;  /* 0x3f800000245b7421 */ /* 0x008fe20000000000 */
[----:B------:R-:W-:Y:S01]  /*29d0*/  FMUL R84, R12, -1.4426950216293334961 ;  /* 0xbfb8aa3b0c547820 */ /* 0x000fe20000400000 */
[----:B------:R-:W-:Y:S01]  /*29e0*/  FMUL R78, R21, -1.4426950216293334961 ;  /* 0xbfb8aa3b154e7820 */ /* 0x000fe20000400000 */
[----:B------:R-:W-:Y:S01]  /*29f0*/  FMUL R27, R27, UR27 ;  /* 0x0000001b1b1b7c20 */ /* 0x000fe20008400000 */
[----:B------:R-:W-:Y:S01]  /*2a00*/  FMUL R32, R32, UR27 ;  /* 0x0000001b20207c20 */ /* 0x000fe20008400000 */
[----:B------:R-:W-:Y:S01]  /*2a10*/  FMUL R34, R34, UR27 ;  /* 0x0000001b22227c20 */ /* 0x000fe20008400000 */
[----:B------:R-:W-:Y:S01]  /*2a20*/  FMUL R35, R35, UR27 ;  /* 0x0000001b23237c20 */ /* 0x000fe20008400000 */
[----:B------:R-:W3:Y:S01]  /*2a30*/  MUFU.RCP R80, R80 ;  /* 0x0000005000507308 */ /* 0x000ee20000001000 */
[----:B----4-:R-:W-:Y:S01]  /*2a40*/  FADD R81, R37, 1 ;  /* 0x3f80000025517421 */ /* 0x010fe20000000000 */
[----:B------:R-:W-:Y:S01]  /*2a50*/  FMUL R33, R33, UR27 ;  /* 0x0000001b21217c20 */ /* 0x000fe20008400000 */
[----:B------:R-:W-:Y:S01]  /*2a60*/  FMUL R65, R65, UR27 ;  /* 0x0000001b41417c20 */ /* 0x000fe20008400000 */
[----:B------:R-:W-:Y:S01]  /*2a70*/  FMUL R67, R67, UR27 ;  /* 0x0000001b43437c20 */ /* 0x000fe20008400000 */
[----:B------:R-:W-:-:S03]  /*2a80*/  FMUL R64, R64, UR27 ;  /* 0x0000001b40407c20 */ /* 0x000fc60008400000 */
[----:B------:R-:W4:Y:S01]  /*2a90*/  MUFU.RCP R81, R81 ;  /* 0x0000005100517308 */ /* 0x000f220000001000 */
[----:B-1----:R-:W-:Y:S01]  /*2aa0*/  F2FP.BF16.F32.PACK_AB R7, R59, R58 ;  /* 0x0000003a3b07723e */ /* 0x002fe200000010ff */
[----:B--2---:R-:W-:Y:S01]  /*2ab0*/  FADD R90, R38, 1 ;  /* 0x3f800000265a7421 */ /* 0x004fe20000000000 */
[----:B------:R-:W-:Y:S01]  /*2ac0*/  F2FP.BF16.F32.PACK_AB R6, R57, R56 ;  /* 0x000000383906723e */ /* 0x000fe200000010ff */
[----:B------:R-:W-:Y:S01]  /*2ad0*/  FMUL R83, R11, -1.4426950216293334961 ;  /* 0xbfb8aa3b0b537820 */ /* 0x000fe20000400000 */
[----:B------:R-:W-:Y:S02]  /*2ae0*/  F2FP.BF16.F32.PACK_AB R5, R55, R54 ;  /* 0x000000363705723e */ /* 0x000fe400000010ff */
[----:B------:R-:W-:Y:S01]  /*2af0*/  F2FP.BF16.F32.PACK_AB R4, R53, R52 ;  /* 0x000000343504723e */ /* 0x000fe200000010ff */
[----:B------:R-:W-:Y:S01]  /*2b00*/  MUFU.RCP R90, R90 ;  /* 0x0000005a005a7308 */ /* 0x000fe20000001000 */
[----:B---3--:R-:W-:-:S03]  /*2b10*/  FMUL R37, R79, R80 ;  /* 0x000000504f257220 */ /* 0x008fc60000400000 */
[----:B------:R1:W-:Y:S04]  /*2b20*/  STS.128 [R88], R4 ;  /* 0x0000000458007388 */ /* 0x0003e80000000c00 */
[----:B------:R-:W-:Y:S01]  /*2b30*/  MUFU.EX2 R87, R87 ;  /* 0x0000005700577308 */ /* 0x000fe20000000800 */
[----:B----4-:R-:W-:-:S07]  /*2b40*/  FMUL R81, R8, R81 ;  /* 0x0000005108517220 */ /* 0x010fce0000400000 */
[----:B------:R-:W2:Y:S08]  /*2b50*/  MUFU.EX2 R83, R83 ;  /* 0x0000005300537308 */ /* 0x000eb00000000800 */
[----:B------:R-:W3:Y:S08]  /*2b60*/  MUFU.EX2 R39, R39 ;  /* 0x0000002700277308 */ /* 0x000ef00000000800 */
[----:B------:R-:W4:Y:S01]  /*2b70*/  MUFU.EX2 R84, R84 ;  /* 0x0000005400547308 */ /* 0x000f220000000800 */
[----:B--2---:R-:W-:Y:S01]  /*2b80*/  FADD R83, R83, 1 ;  /* 0x3f80000053537421 */ /* 0x004fe20000000000 */
[----:B-1----:R-:W-:Y:S01]  /*2b90*/  FMUL R5, R17, -1.4426950216293334961 ;  /* 0xbfb8aa3b11057820 */ /* 0x002fe20000400000 */
[----:B------:R-:W-:Y:S01]  /*2ba0*/  FMUL R6, R18, -1.4426950216293334961 ;  /* 0xbfb8aa3b12067820 */ /* 0x000fe20000400000 */
[----:B------:R-:W-:Y:S01]  /*2bb0*/  FMUL R88, R19, -1.4426950216293334961 ;  /* 0xbfb8aa3b13587820 */ /* 0x000fe20000400000 */
[----:B------:R-:W-:-:S03]  /*2bc0*/  FMUL R7, R20, -1.4426950216293334961 ;  /* 0xbfb8aa3b14077820 */ /* 0x000fc60000400000 */
[----:B------:R-:W1:Y:S01]  /*2bd0*/  MUFU.EX2 R4, R89 ;  /* 0x0000005900047308 */ /* 0x000e620000000800 */
[----:B---3--:R-:W-:-:S07]  /*2be0*/  FADD R93, R39, 1 ;  /* 0x3f800000275d7421 */ /* 0x008fce0000000000 */
[----:B------:R-:W2:Y:S01]  /*2bf0*/  MUFU.RCP R89, R92 ;  /* 0x0000005c00597308 */ /* 0x000ea20000001000 */
[----:B----4-:R-:W-:-:S07]  /*2c00*/  FADD R39, R84, 1 ;  /* 0x3f80000054277421 */ /* 0x010fce0000000000 */
[----:B------:R-:W-:Y:S01]  /*2c10*/  MUFU.EX2 R5, R5 ;  /* 0x0000000500057308 */ /* 0x000fe20000000800 */
[----:B-1----:R-:W-:-:S07]  /*2c20*/  FADD R4, R4, 1 ;  /* 0x3f80000004047421 */ /* 0x002fce0000000000 */
[----:B------:R-:W-:Y:S01]  /*2c30*/  MUFU.EX2 R6, R6 ;  /* 0x0000000600067308 */ /* 0x000fe20000000800 */
[----:B--2---:R-:W-:-:S04]  /*2c40*/  FMUL R36, R76, R89 ;  /* 0x000000594c247220 */ /* 0x004fc80000400000 */
[----:B------:R-:W-:Y:S01]  /*2c50*/  FMUL R71, R71, R36 ;  /* 0x0000002447477220 */ /* 0x000fe20000400000 */
[----:B------:R-:W-:Y:S01]  /*2c60*/  FMUL R36, R22, UR27 ;  /* 0x0000001b16247c20 */ /* 0x000fe20008400000 */
[----:B------:R-:W-:Y:S01]  /*2c70*/  FMUL R22, R74, R37 ;  /* 0x000000254a167220 */ /* 0x000fe20000400000 */
[----:B------:R-:W1:Y:S01]  /*2c80*/  MUFU.RCP R89, R91 ;  /* 0x0000005b00597308 */ /* 0x000e620000001000 */
[----:B------:R-:W-:Y:S01]  /*2c90*/  FMUL R37, R23, UR27 ;  /* 0x0000001b17257c20 */ /* 0x000fe20008400000 */
[----:B------:R-:W-:-:S03]  /*2ca0*/  FMUL R92, R36, -1.4426950216293334961 ;  /* 0xbfb8aa3b245c7820 */ /* 0x000fc60000400000 */
[----:B------:R-:W-:-:S03]  /*2cb0*/  FMUL R74, R37, -1.4426950216293334961 ;  /* 0xbfb8aa3b254a7820 */ /* 0x000fc60000400000 */
[----:B------:R-:W-:Y:S08]  /*2cc0*/  MUFU.EX2 R85, R85 ;  /* 0x0000005500557308 */ /* 0x000ff00000000800 */
[----:B------:R-:W-:Y:S01]  /*2cd0*/  MUFU.RCP R39, R39 ;  /* 0x0000002700277308 */ /* 0x000fe20000001000 */
[----:B-1----:R-:W-:Y:S01]  /*2ce0*/  FMUL R38, R82, R89 ;  /* 0x0000005952267220 */ /* 0x002fe20000400000 */
[----:B------:R-:W-:-:S03]  /*2cf0*/  FMUL R91, R27, -1.4426950216293334961 ;  /* 0xbfb8aa3b1b5b7820 */ /* 0x000fc60000400000 */
[----:B------:R-:W-:Y:S01]  /*2d00*/  FMUL R23, R73, R38 ;  /* 0x0000002649177220 */ /* 0x000fe20000400000 */
[----:B------:R-:W-:Y:S01]  /*2d10*/  FMUL R38, R24, UR27 ;  /* 0x0000001b18267c20 */ /* 0x000fe20008400000 */
[----:B------:R-:W-:Y:S01]  /*2d20*/  FMUL R24, R40, R81 ;  /* 0x0000005128187220 */ /* 0x000fe20000400000 */
[----:B------:R-:W-:Y:S01]  /*2d30*/  FMUL R40, R9, R90 ;  /* 0x0000005a09287220 */ /* 0x000fe20000400000 */
[----:B------:R-:W-:Y:S01]  /*2d40*/  FMUL R73, R25, UR27 ;  /* 0x0000001b19497c20 */ /* 0x000fe20008400000 */
[----:B------:R-:W1:Y:S01]  /*2d50*/  MUFU.RCP R81, R93 ;  /* 0x0000005d00517308 */ /* 0x000e620000001000 */
[----:B------:R-:W-:Y:S01]  /*2d60*/  FMUL R90, R26, -1.4426950216293334961 ;  /* 0xbfb8aa3b1a5a7820 */ /* 0x000fe20000400000 */
[----:B------:R-:W-:Y:S01]  /*2d70*/  FMUL R25, R41, R40 ;  /* 0x0000002829197220 */ /* 0x000fe20000400000 */
[----:B------:R-:W-:Y:S01]  /*2d80*/  FADD R40, R87, 1 ;  /* 0x3f80000057287421 */ /* 0x000fe20000000000 */
[----:B------:R-:W-:Y:S01]  /*2d90*/  FMUL R89, R73, -1.4426950216293334961 ;  /* 0xbfb8aa3b49597820 */ /* 0x000fe20000400000 */
[----:B------:R-:W-:-:S03]  /*2da0*/  MOV R87, UR34 ;  /* 0x0000002200577c02 */ /* 0x000fc60008000f00 */
[----:B------:R-:W2:Y:S08]  /*2db0*/  MUFU.RCP R41, R83 ;  /* 0x0000005300297308 */ /* 0x000eb00000001000 */
[----:B------:R-:W3:Y:S01]  /*2dc0*/  MUFU.RCP R40, R40 ;  /* 0x0000002800287308 */ /* 0x000ee20000001000 */
[----:B-1----:R-:W-:-:S04]  /*2dd0*/  FMUL R81, R10, R81 ;  /* 0x000000510a517220 */ /* 0x002fc80000400000 */
[----:B------:R-:W-:Y:S01]  /*2de0*/  FMUL R42, R42, R81 ;  /* 0x000000512a2a7220 */ /* 0x000fe20000400000 */
[----:B------:R-:W-:Y:S02]  /*2df0*/  FMUL R81, R12, R39 ;  /* 0x000000270c517220 */ /* 0x000fe40000400000 */
[----:B------:R-:W1:Y:S01]  /*2e00*/  MUFU.EX2 R86, R86 ;  /* 0x0000005600567308 */ /* 0x000e620000000800 */
[----:B--2---:R-:W-:Y:S01]  /*2e10*/  FMUL R84, R11, R41 ;  /* 0x000000290b547220 */ /* 0x004fe20000400000 */
[----:B------:R-:W-:Y:S01]  /*2e20*/  FMUL R83, R30, UR27 ;  /* 0x0000001b1e537c20 */ /* 0x000fe20008400000 */
[----:B------:R-:W-:Y:S01]  /*2e30*/  FMUL R44, R44, R81 ;  /* 0x000000512c2c7220 */ /* 0x000fe20000400000 */
[----:B------:R-:W-:Y:S01]  /*2e40*/  FMUL R81, R28, UR27 ;  /* 0x0000001b1c517c20 */ /* 0x000fe20008400000 */
[----:B------:R-:W-:Y:S01]  /*2e50*/  FMUL R43, R43, R84 ;  /* 0x000000542b2b7220 */ /* 0x000fe20000400000 */
[----:B------:R-:W-:Y:S01]  /*2e60*/  FADD R84, R85, 1 ;  /* 0x3f80000055547421 */ /* 0x000fe20000000000 */
[----:B------:R-:W-:Y:S01]  /*2e70*/  F2FP.BF16.F32.PACK_AB R11, R11, R10 ;  /* 0x0000000a0b0b723e */ /* 0x000fe200000010ff */
[----:B------:R-:W2:Y:S01]  /*2e80*/  MUFU.EX2 R88, R88 ;  /* 0x0000005800587308 */ /* 0x000ea20000000800 */
[----:B---3--:R-:W-:Y:S01]  /*2e90*/  FMUL R40, R13, R40 ;  /* 0x000000280d287220 */ /* 0x008fe20000400000 */
[----:B------:R-:W-:Y:S01]  /*2ea0*/  FMUL R28, R81, -1.4426950216293334961 ;  /* 0xbfb8aa3b511c7820 */ /* 0x000fe20000400000 */
[----:B------:R-:W-:-:S02]  /*2eb0*/  F2FP.BF16.F32.PACK_AB R10, R9, R8 ;  /* 0x00000008090a723e */ /* 0x000fc400000010ff */
[----:B------:R-:W-:Y:S01]  /*2ec0*/  FMUL R45, R45, R40 ;  /* 0x000000282d2d7220 */ /* 0x000fe20000400000 */
[----:B------:R-:W-:Y:S01]  /*2ed0*/  FADD R40, R5, 1 ;  /* 0x3f80000005287421 */ /* 0x000fe20000000000 */
[----:B------:R-:W-:Y:S01]  /*2ee0*/  FADD R5, R6, 1 ;  /* 0x3f80000006057421 */ /* 0x000fe20000000000 */
[----:B------:R-:W3:Y:S01]  /*2ef0*/  MUFU.RCP R84, R84 ;  /* 0x0000005400547308 */ /* 0x000ee20000001000 */
[----:B------:R-:W4:Y:S01]  /*2f00*/  S2R R6, SR_TID.X ;  /* 0x0000000000067919 */ /* 0x000f220000002100 */
[----:B-1----:R-:W-:Y:S01]  /*2f10*/  FADD R86, R86, 1 ;  /* 0x3f80000056567421 */ /* 0x002fe20000000000 */
[----:B------:R-:W-:Y:S02]  /*2f20*/  F2FP.BF16.F32.PACK_AB R43, R43, R42 ;  /* 0x0000002a2b2b723e */ /* 0x000fe400000010ff */
[----:B------:R-:W-:-:S03]  /*2f30*/  F2FP.BF16.F32.PACK_AB R42, R25, R24 ;  /* 0x00000018192a723e */ /* 0x000fc600000010ff */
[----:B------:R-:W1:Y:S01]  /*2f40*/  MUFU.RCP R39, R4 ;  /* 0x0000000400277308 */ /* 0x000e620000001000 */
[----:B--2---:R-:W-:-:S07]  /*2f50*/  FADD R88, R88, 1 ;  /* 0x3f80000058587421 */ /* 0x004fce0000000000 */
[----:B------:R-:W2:Y:S01]  /*2f60*/  MUFU.RCP R40, R40 ;  /* 0x0000002800287308 */ /* 0x000ea20000001000 */
[----:B---3--:R-:W-:-:S04]  /*2f70*/  FMUL R84, R15, R84 ;  /* 0x000000540f547220 */ /* 0x008fc80000400000 */
[----:B------:R-:W-:Y:S01]  /*2f80*/  FMUL R47, R47, R84 ;  /* 0x000000542f2f7220 */ /* 0x000fe20000400000 */
[----:B------:R-:W-:Y:S02]  /*2f90*/  FMUL R84, R29, UR27 ;  /* 0x0000001b1d547c20 */ /* 0x000fe40008400000 */
[----:B------:R-:W3:Y:S01]  /*2fa0*/  MUFU.RCP R5, R5 ;  /* 0x0000000500057308 */ /* 0x000ee20000001000 */
[----:B-1----:R-:W-:-:S04]  /*2fb0*/  FMUL R39, R16, R39 ;  /* 0x0000002710277220 */ /* 0x002fc80000400000 */
[----:B------:R-:W-:Y:S01]  /*2fc0*/  FMUL R48, R48, R39 ;  /* 0x0000002730307220 */ /* 0x000fe20000400000 */
[----:B------:R-:W-:Y:S02]  /*2fd0*/  FMUL R39, R84, -1.4426950216293334961 ;  /* 0xbfb8aa3b54277820 */ /* 0x000fe40000400000 */
[----:B------:R-:W1:Y:S01]  /*2fe0*/  MUFU.RCP R41, R86 ;  /* 0x0000005600297308 */ /* 0x000e620000001000 */
[----:B--2---:R-:W-:Y:S01]  /*2ff0*/  FMUL R40, R17, R40 ;  /* 0x0000002811287220 */ /* 0x004fe20000400000 */
[----:B----4-:R-:W-:Y:S01]  /*3000*/  LEA R85, R6, UR7, 0x6 ;  /* 0x0000000706557c11 */ /* 0x010fe2000f8e30ff */
[----:B------:R-:W-:Y:S02]  /*3010*/  FMUL R6, R33, -1.4426950216293334961 ;  /* 0xbfb8aa3b21067820 */ /* 0x000fe40000400000 */
[----:B------:R-:W-:-:S03]  /*3020*/  FMUL R49, R49, R40 ;  /* 0x0000002831317220 */ /* 0x000fc60000400000 */
[----:B------:R-:W2:Y:S01]  /*3030*/  MUFU.RCP R4, R88 ;  /* 0x0000005800047308 */ /* 0x000ea20000001000 */
[----:B---3--:R-:W-:-:S04]  /*3040*/  FMUL R29, R18, R5 ;  /* 0x00000005121d7220 */ /* 0x008fc80000400000 */
[----:B------:R-:W-:Y:S01]  /*3050*/  FMUL R40, R50, R29 ;  /* 0x0000001d32287220 */ /* 0x000fe20000400000 */
[----:B------:R-:W-:Y:S01]  /*3060*/  IADD3 R50, PT, PT, R85, 0x400, RZ ;  /* 0x0000040055327810 */ /* 0x000fe20007ffe0ff */
[----:B------:R-:W-:Y:S01]  /*3070*/  FMUL R29, R83, -1.4426950216293334961 ;  /* 0xbfb8aa3b531d7820 */ /* 0x000fe20000400000 */
[----:B------:R-:W3:Y:S01]  /*3080*/  MUFU.EX2 R7, R7 ;  /* 0x0000000700077308 */ /* 0x000ee20000000800 */
[----:B-1----:R-:W-:Y:S01]  /*3090*/  FMUL R41, R14, R41 ;  /* 0x000000290e297220 */ /* 0x002fe20000400000 */
[----:B------:R-:W-:-:S03]  /*30a0*/  FMUL R86, R31, UR27 ;  /* 0x0000001b1f567c20 */ /* 0x000fc60008400000 */
[----:B------:R-:W-:Y:S01]  /*30b0*/  FMUL R46, R46, R41 ;  /* 0x000000292e2e7220 */ /* 0x000fe20000400000 */
[----:B------:R-:W-:Y:S02]  /*30c0*/  FMUL R30, R86, -1.4426950216293334961 ;  /* 0xbfb8aa3b561e7820 */ /* 0x000fe40000400000 */
[----:B------:R1:W4:Y:S01]  /*30d0*/  MUFU.EX2 R80, R92 ;  /* 0x0000005c00507308 */ /* 0x0003220000000800 */
[C---:B--2---:R-:W-:Y:S01]  /*30e0*/  FMUL R4, R19.reuse, R4 ;  /* 0x0000000413047220 */ /* 0x044fe20000400000 */
[----:B------:R-:W-:Y:S02]  /*30f0*/  F2FP.BF16.F32.PACK_AB R19, R19, R18 ;  /* 0x000000121313723e */ /* 0x000fe400000010ff */
[----:B------:R-:W-:Y:S01]  /*3100*/  F2FP.BF16.F32.PACK_AB R18, R17, R16 ;  /* 0x000000101112723e */ /* 0x000fe200000010ff */
[----:B------:R-:W-:Y:S01]  /*3110*/  FMUL R41, R51, R4 ;  /* 0x0000000433297220 */ /* 0x000fe20000400000 */
[----:B------:R-:W-:Y:S01]  /*3120*/  FMUL R4, R32, -1.4426950216293334961 ;  /* 0xbfb8aa3b20047820 */ /* 0x000fe20000400000 */
[----:B------:R-:W-:Y:S01]  /*3130*/  F2FP.BF16.F32.PACK_AB R17, R15, R14 ;  /* 0x0000000e0f11723e */ /* 0x000fe200000010ff */
[----:B------:R2:W-:Y:S01]  /*3140*/  MUFU.EX2 R5, R39 ;  /* 0x0000002700057308 */ /* 0x0005e20000000800 */
[----:B---3--:R-:W-:Y:S01]  /*3150*/  FADD R31, R7, 1 ;  /* 0x3f800000071f7421 */ /* 0x008fe20000000000 */
[----:B------:R-:W-:-:S02]  /*3160*/  IADD3 R7, PT, PT, R85, 0x420, RZ ;  /* 0x0000042055077810 */ /* 0x000fc40007ffe0ff */
[----:B------:R-:W-:-:S04]  /*3170*/  F2FP.BF16.F32.PACK_AB R16, R13, R12 ;  /* 0x0000000c0d10723e */ /* 0x000fc800000010ff */
[----:B------:R-:W3:Y:S01]  /*3180*/  MUFU.EX2 R78, R78 ;  /* 0x0000004e004e7308 */ /* 0x000ee20000000800 */
[----:B-1----:R-:W-:Y:S01]  /*3190*/  FMUL R92, R38, -1.4426950216293334961 ;  /* 0xbfb8aa3b265c7820 */ /* 0x002fe20000400000 */
[----:B----4-:R-:W-:Y:S01]  /*31a0*/  FADD R93, R80, 1 ;  /* 0x3f800000505d7421 */ /* 0x010fe20000000000 */
[----:B------:R-:W-:-:S05]  /*31b0*/  IADD3 R80, PT, PT, R85, 0x430, RZ ;  /* 0x0000043055507810 */ /* 0x000fca0007ffe0ff */
[----:B------:R-:W-:Y:S01]  /*31c0*/  MUFU.EX2 R92, R92 ;  /* 0x0000005c005c7308 */ /* 0x000fe20000000800 */
[----:B--2---:R-:W-:-:S04]  /*31d0*/  SHF.R.U32.HI R39, RZ, 0x3, R50 ;  /* 0x00000003ff277819 */ /* 0x004fc80000011632 */
[----:B------:R-:W-:Y:S02]  /*31e0*/  LOP3.LUT R39, R50, 0x30, R39, 0x78, !PT ;  /* 0x0000003032277812 */ /* 0x000fe400078e7827 */
[----:B------:R-:W-:Y:S01]  /*31f0*/  IADD3 R50, PT, PT, R85, 0x410, RZ ;  /* 0x0000041055327810 */ /* 0x000fe20007ffe0ff */
[----:B------:R-:W1:Y:S01]  /*3200*/  MUFU.EX2 R74, R74 ;  /* 0x0000004a004a7308 */ /* 0x000e620000000800 */
[----:B---3--:R-:W-:Y:S02]  /*3210*/  FADD R78, R78, 1 ;  /* 0x3f8000004e4e7421 */ /* 0x008fe40000000000 */
[----:B------:R-:W-:-:S04]  /*3220*/  SHF.R.U32.HI R51, RZ, 0x3, R50 ;  /* 0x00000003ff337819 */ /* 0x000fc80000011632 */
[----:B------:R-:W-:Y:S01]  /*3230*/  LOP3.LUT R51, R50, 0x30, R51, 0x78, !PT ;  /* 0x0000003032337812 */ /* 0x000fe200078e7833 */
[----:B------:R-:W2:Y:S01]  /*3240*/  MUFU.EX2 R89, R89 ;  /* 0x0000005900597308 */ /* 0x000ea20000000800 */
[----:B------:R-:W-:Y:S02]  /*3250*/  SHF.R.U32.HI R50, RZ, 0x3, R7 ;  /* 0x00000003ff327819 */ /* 0x000fe40000011607 */
[----:B------:R-:W-:Y:S02]  /*3260*/  LEA R51, R87, R51, 0xd ;  /* 0x0000003357337211 */ /* 0x000fe400078e68ff */
[----:B------:R-:W-:Y:S02]  /*3270*/  LOP3.LUT R50, R7, 0x30, R50, 0x78, !PT ;  /* 0x0000003007327812 */ /* 0x000fe400078e7832 */
[----:B------:R-:W-:Y:S01]  /*3280*/  SHF.R.U32.HI R7, RZ, 0x3, R80 ;  /* 0x00000003ff077819 */ /* 0x000fe20000011650 */
[----:B------:R-:W3:Y:S01]  /*3290*/  MUFU.RCP R31, R31 ;  /* 0x0000001f001f7308 */ /* 0x000ee20000001000 */
[----:B-1----:R-:W-:Y:S01]  /*32a0*/  FADD R88, R74, 1 ;  /* 0x3f8000004a587421 */ /* 0x002fe20000000000 */
[----:B------:R-:W-:-:S02]  /*32b0*/  LEA R74, R87, R39, 0xd ;  /* 0x00000027574a7211 */ /* 0x000fc400078e68ff */
[----:B------:R-:W-:Y:S01]  /*32c0*/  LOP3.LUT R80, R80, 0x30, R7, 0x78, !PT ;  /* 0x0000003050507812 */ /* 0x000fe200078e7807 */
[----:B------:R-:W-:Y:S01]  /*32d0*/  FADD R7, R92, 1 ;  /* 0x3f8000005c077421 */ /* 0x000fe20000000000 */
[C---:B------:R-:W-:Y:S02]  /*32e0*/  LEA R50, R87.reuse, R50, 0xd ;  /* 0x0000003257327211 */ /* 0x040fe400078e68ff */
[----:B------:R-:W1:Y:S01]  /*32f0*/  MUFU.RCP R78, R78 ;  /* 0x0000004e004e7308 */ /* 0x000e620000001000 */
[----:B------:R-:W-:Y:S01]  /*3300*/  LEA R39, R87, R80, 0xd ;  /* 0x0000005057277211 */ /* 0x000fe200078e68ff */
[----:B--2---:R-:W-:-:S06]  /*3310*/  FADD R80, R89, 1 ;  /* 0x3f80000059507421 */ /* 0x004fcc0000000000 */
[----:B------:R-:W2:Y:S01]  /*3320*/  MUFU.RCP R7, R7 ;  /* 0x0000000700077308 */ /* 0x000ea20000001000 */
[----:B---3--:R-:W-:-:S04]  /*3330*/  FMUL R31, R20, R31 ;  /* 0x0000001f141f7220 */ /* 0x008fc80000400000 */
[----:B------:R-:W-:-:S03]  /*3340*/  FMUL R52, R52, R31 ;  /* 0x0000001f34347220 */ /* 0x000fc60000400000 */
[----:B------:R-:W3:Y:S01]  /*3350*/  MUFU.EX2 R30, R30 ;  /* 0x0000001e001e7308 */ /* 0x000ee20000000800 */
[----:B-1----:R-:W-:-:S04]  /*3360*/  FMUL R78, R21, R78 ;  /* 0x0000004e154e7220 */ /* 0x002fc80000400000 */
[----:B------:R-:W-:-:S03]  /*3370*/  FMUL R53, R53, R78 ;  /* 0x0000004e35357220 */ /* 0x000fc60000400000 */
[----:B------:R-:W1:Y:S01]  /*3380*/  MUFU.EX2 R90, R90 ;  /* 0x0000005a005a7308 */ /* 0x000e620000000800 */
[----:B--2---:R-:W-:-:S04]  /*3390*/  FMUL R7, R38, R7 ;  /* 0x0000000726077220 */ /* 0x004fc80000400000 */
[----:B------:R-:W-:-:S03]  /*33a0*/  FMUL R56, R56, R7 ;  /* 0x0000000738387220 */ /* 0x000fc60000400000 */
[----:B------:R-:W2:Y:S01]  /*33b0*/  MUFU.EX2 R91, R91 ;  /* 0x0000005b005b7308 */ /* 0x000ea20000000800 */
[----:B---3--:R-:W-:Y:S01]  /*33c0*/  FADD R7, R30, 1 ;  /* 0x3f8000001e077421 */ /* 0x008fe20000000000 */
[----:B------:R-:W-:-:S06]  /*33d0*/  FMUL R30, R34, -1.4426950216293334961 ;  /* 0xbfb8aa3b221e7820 */ /* 0x000fcc0000400000 */
[----:B------:R-:W3:Y:S01]  /*33e0*/  MUFU.RCP R88, R88 ;  /* 0x0000005800587308 */ /* 0x000ee20000001000 */
[----:B-1----:R-:W-:-:S07]  /*33f0*/  FADD R31, R90, 1 ;  /* 0x3f8000005a1f7421 */ /* 0x002fce0000000000 */
[----:B------:R-:W1:Y:S01]  /*3400*/  MUFU.EX2 R28, R28 ;  /* 0x0000001c001c7308 */ /* 0x000e620000000800 */
[----:B--2---:R-:W-:-:S07]  /*3410*/  FADD R78, R91, 1 ;  /* 0x3f8000005b4e7421 */ /* 0x004fce0000000000 */
[----:B------:R-:W2:Y:S01]  /*3420*/  MUFU.EX2 R29, R29 ;  /* 0x0000001d001d7308 */ /* 0x000ea20000000800 */
[----:B---3--:R-:W-:-:S04]  /*3430*/  FMUL R88, R37, R88 ;  /* 0x0000005825587220 */ /* 0x008fc80000400000 */
[----:B------:R-:W-:-:S03]  /*3440*/  FMUL R55, R55, R88 ;  /* 0x0000005837377220 */ /* 0x000fc60000400000 */
[----:B------:R-:W3:Y:S01]  /*3450*/  MUFU.RCP R80, R80 ;  /* 0x0000005000507308 */ /* 0x000ee20000001000 */
[----:B-1----:R-:W-:-:S07]  /*3460*/  FADD R28, R28, 1 ;  /* 0x3f8000001c1c7421 */ /* 0x002fce0000000000 */
[----:B------:R-:W1:Y:S01]  /*3470*/  MUFU.RCP R7, R7 ;  /* 0x0000000700077308 */ /* 0x000e620000001000 */
[----:B--2---:R-:W-:Y:S01]  /*3480*/  FADD R88, R29, 1 ;  /* 0x3f8000001d587421 */ /* 0x004fe20000000000 */
[----:B------:R-:W-:Y:S01]  /*3490*/  FADD R29, R5, 1 ;  /* 0x3f800000051d7421 */ /* 0x000fe20000000000 */
[----:B------:R-:W-:-:S05]  /*34a0*/  FMUL R5, R63, UR27 ;  /* 0x0000001b3f057c20 */ /* 0x000fca0008400000 */
[----:B------:R-:W2:Y:S01]  /*34b0*/  MUFU.RCP R31, R31 ;  /* 0x0000001f001f7308 */ /* 0x000ea20000001000 */
[----:B---3--:R-:W-:-:S04]  /*34c0*/  FMUL R80, R73, R80 ;  /* 0x0000005049507220 */ /* 0x008fc80000400000 */
[----:B------:R-:W-:Y:S01]  /*34d0*/  FMUL R57, R57, R80 ;  /* 0x0000005039397220 */ /* 0x000fe20000400000 */
[----:B------:R-:W-:Y:S02]  /*34e0*/  FMUL R80, R62, UR27 ;  /* 0x0000001b3e507c20 */ /* 0x000fe40008400000 */
[----:B------:R-:W3:Y:S01]  /*34f0*/  MUFU.RCP R78, R78 ;  /* 0x0000004e004e7308 */ /* 0x000ee20000001000 */
[----:B-1----:R-:W-:Y:S01]  /*3500*/  FMUL R62, R86, R7 ;  /* 0x00000007563e7220 */ /* 0x002fe20000400000 */
[----:B------:R-:W-:-:S03]  /*3510*/  FMUL R7, R35, -1.4426950216293334961 ;  /* 0xbfb8aa3b23077820 */ /* 0x000fc60000400000 */
[C---:B------:R-:W-:Y:S01]  /*3520*/  FMUL R62, R5.reuse, R62 ;  /* 0x0000003e053e7220 */ /* 0x040fe20000400000 */
[----:B------:R-:W-:Y:S02]  /*3530*/  F2FP.BF16.F32.PACK_AB R5, R5, R80 ;  /* 0x000000500505723e */ /* 0x000fe400000010ff */
[----:B------:R-:W1:Y:S01]  /*3540*/  MUFU.RCP R28, R28 ;  /* 0x0000001c001c7308 */ /* 0x000e620000001000 */
[----:B--2---:R-:W-:-:S04]  /*3550*/  FMUL R31, R26, R31 ;  /* 0x0000001f1a1f7220 */ /* 0x004fc80000400000 */
[----:B------:R-:W-:Y:S01]  /*3560*/  FMUL R58, R58, R31 ;  /* 0x0000001f3a3a7220 */ /* 0x000fe20000400000 */
[----:B------:R-:W-:Y:S02]  /*3570*/  FMUL R31, R61, UR27 ;  /* 0x0000001b3d1f7c20 */ /* 0x000fe40008400000 */
[----:B------:R-:W2:Y:S01]  /*3580*/  MUFU.RCP R29, R29 ;  /* 0x0000001d001d7308 */ /* 0x000ea20000001000 */
[----:B---3--:R-:W-:-:S04]  /*3590*/  FMUL R78, R27, R78 ;  /* 0x0000004e1b4e7220 */ /* 0x008fc80000400000 */
[----:B------:R-:W-:Y:S01]  /*35a0*/  FMUL R59, R59, R78 ;  /* 0x0000004e3b3b7220 */ /* 0x000fe20000400000 */
[----:B------:R-:W-:Y:S02]  /*35b0*/  FMUL R78, R60, UR27 ;  /* 0x0000001b3c4e7c20 */ /* 0x000fe40008400000 */
[----:B------:R-:W3:Y:S01]  /*35c0*/  MUFU.EX2 R4, R4 ;  /* 0x0000000400047308 */ /* 0x000ee20000000800 */
[----:B-1----:R-:W-:Y:S01]  /*35d0*/  FMUL R61, R81, R28 ;  /* 0x0000001c513d7220 */ /* 0x002fe20000400000 */
[C---:B------:R-:W-:Y:S02]  /*35e0*/  LEA R28, R77.reuse, R69, 0xe ;  /* 0x000000454d1c7211 */ /* 0x040fe400078e70ff */
[----:B------:R-:W-:Y:S01]  /*35f0*/  LEA R77, R77, R68, 0xe ;  /* 0x000000444d4d7211 */ /* 0x000fe200078e70ff */
[----:B------:R-:W-:-:S03]  /*3600*/  FMUL R61, R78, R61 ;  /* 0x0000003d4e3d7220 */ /* 0x000fc60000400000 */
[----:B------:R-:W1:Y:S01]  /*3610*/  MUFU.EX2 R30, R30 ;  /* 0x0000001e001e7308 */ /* 0x000e620000000800 */
[----:B--2---:R-:W-:-:S04]  /*3620*/  FMUL R60, R84, R29 ;  /* 0x0000001d543c7220 */ /* 0x004fc80000400000 */
[----:B------:R-:W-:-:S03]  /*3630*/  FMUL R60, R31, R60 ;  /* 0x0000003c1f3c7220 */ /* 0x000fc60000400000 */
[----:B------:R-:W2:Y:S01]  /*3640*/  MUFU.EX2 R7, R7 ;  /* 0x0000000700077308 */ /* 0x000ea20000000800 */
[----:B---3--:R-:W-:Y:S01]  /*3650*/  FADD R29, R4, 1 ;  /* 0x3f800000041d7421 */ /* 0x008fe20000000000 */
[----:B------:R-:W-:Y:S02]  /*3660*/  F2FP.BF16.F32.PACK_AB R4, R31, R78 ;  /* 0x0000004e1f04723e */ /* 0x000fe400000010ff */
[----:B------:R-:W-:Y:S02]  /*3670*/  IADD3 R78, PT, PT, R28, 0x60, RZ ;  /* 0x000000601c4e7810 */ /* 0x000fe40007ffe0ff */
[----:B------:R-:W-:Y:S02]  /*3680*/  F2FP.BF16.F32.PACK_AB R12, R60, R61 ;  /* 0x0000003d3c0c723e */ /* 0x000fe400000010ff */
[----:B------:R-:W3:Y:S01]  /*3690*/  MUFU.EX2 R6, R6 ;  /* 0x0000000600067308 */ /* 0x000ee20000000800 */
[----:B------:R-:W-:Y:S01]  /*36a0*/  SHF.R.U32.HI R9, RZ, 0x3, R78 ;  /* 0x00000003ff097819 */ /* 0x000fe2000001164e */
[----:B-1----:R-:W-:Y:S01]  /*36b0*/  FADD R31, R30, 1 ;  /* 0x3f8000001e1f7421 */ /* 0x002fe20000000000 */
[----:B------:R-:W-:-:S02]  /*36c0*/  FMUL R30, R66, UR27 ;  /* 0x0000001b421e7c20 */ /* 0x000fc40008400000 */
[----:B------:R-:W-:Y:S02]  /*36d0*/  LOP3.LUT R78, R78, 0x70, R9, 0x78, !PT ;  /* 0x000000704e4e7812 */ /* 0x000fe400078e7809 */
[----:B------:R-:W-:Y:S01]  /*36e0*/  F2FP.BF16.F32.PACK_AB R9, R82, R79 ;  /* 0x0000004f5209723e */ /* 0x000fe200000010ff */
[----:B------:R-:W1:Y:S01]  /*36f0*/  MUFU.RCP R85, R93 ;  /* 0x0000005d00557308 */ /* 0x000e620000001000 */
[----:B--2---:R-:W-:Y:S01]  /*3700*/  FADD R82, R7, 1 ;  /* 0x3f80000007527421 */ /* 0x004fe20000000000 */
[----:B------:R-:W-:-:S06]  /*3710*/  F2FP.BF16.F32.PACK_AB R7, R67, R30 ;  /* 0x0000001e4307723e */ /* 0x000fcc00000010ff */
[----:B------:R-:W2:Y:S01]  /*3720*/  MUFU.RCP R88, R88 ;  /* 0x0000005800587308 */ /* 0x000ea20000001000 */
[----:B---3--:R-:W-:-:S07]  /*3730*/  FADD R6, R6, 1 ;  /* 0x3f80000006067421 */ /* 0x008fce0000000000 */
[----:B------:R-:W3:Y:S01]  /*3740*/  MUFU.RCP R29, R29 ;  /* 0x0000001d001d7308 */ /* 0x000ee20000001000 */
[----:B-1----:R-:W-:-:S04]  /*3750*/  FMUL R85, R36, R85 ;  /* 0x0000005524557220 */ /* 0x002fc80000400000 */
[----:B------:R-:W-:Y:S01]  /*3760*/  FMUL R54, R54, R85 ;  /* 0x0000005536367220 */ /* 0x000fe20000400000 */
[----:B------:R-:W-:Y:S02]  /*3770*/  IADD3 R85, PT, PT, R28, 0x40, RZ ;  /* 0x000000401c557810 */ /* 0x000fe40007ffe0ff */
[----:B------:R-:W1:Y:S01]  /*3780*/  MUFU.RCP R31, R31 ;  /* 0x0000001f001f7308 */ /* 0x000e620000001000 */
[----:B--2---:R-:W-:Y:S01]  /*3790*/  FMUL R63, R83, R88 ;  /* 0x00000058533f7220 */ /* 0x004fe20000400000 */
[----:B------:R-:W-:-:S03]  /*37a0*/  SHF.R.U32.HI R8, RZ, 0x3, R85 ;  /* 0x00000003ff087819 */ /* 0x000fc60000011655 */
[----:B------:R-:W-:Y:S01]  /*37b0*/  FMUL R63, R80, R63 ;  /* 0x0000003f503f7220 */ /* 0x000fe20000400000 */
[C---:B------:R-:W-:Y:S02]  /*37c0*/  IADD3 R80, PT, PT, R28.reuse, 0x50, RZ ;  /* 0x000000501c507810 */ /* 0x040fe40007ffe0ff */
[----:B------:R-:W2:Y:S01]  /*37d0*/  MUFU.RCP R82, R82 ;  /* 0x0000005200527308 */ /* 0x000ea20000001000 */
[----:B------:R-:W-:Y:S01]  /*37e0*/  IADD3 R28, PT, PT, R28, 0x70, RZ ;  /* 0x000000701c1c7810 */ /* 0x000fe20007ffe0ff */
[----:B---3--:R-:W-:Y:S01]  /*37f0*/  FMUL R29, R32, R29 ;  /* 0x0000001d201d7220 */ /* 0x008fe20000400000 */
[----:B------:R-:W-:Y:S02]  /*3800*/  LOP3.LUT R85, R85, 0x70, R8, 0x78, !PT ;  /* 0x0000007055557812 */ /* 0x000fe400078e7808 */
[----:B------:R-:W-:Y:S02]  /*3810*/  F2FP.BF16.F32.PACK_AB R8, R76, R75 ;  /* 0x0000004b4c08723e */ /* 0x000fe400000010ff */
[----:B------:R-:W-:Y:S01]  /*3820*/  SHF.R.U32.HI R75, RZ, 0x3, R28 ;  /* 0x00000003ff4b7819 */ /* 0x000fe2000001161c */
[----:B------:R-:W3:Y:S01]  /*3830*/  MUFU.RCP R66, R6 ;  /* 0x0000000600427308 */ /* 0x000ee20000001000 */
[----:B------:R-:W-:Y:S01]  /*3840*/  SHF.R.U32.HI R87, RZ, 0x3, R80 ;  /* 0x00000003ff577819 */ /* 0x000fe20000011650 */
[----:B-1----:R-:W-:Y:S01]  /*3850*/  FMUL R31, R34, R31 ;  /* 0x0000001f221f7220 */ /* 0x002fe20000400000 */
[----:B------:R-:W-:-:S02]  /*3860*/  LOP3.LUT R76, R28, 0x70, R75, 0x78, !PT ;  /* 0x000000701c4c7812 */ /* 0x000fc400078e784b */
[----:B------:R-:W-:Y:S01]  /*3870*/  LOP3.LUT R80, R80, 0x70, R87, 0x78, !PT ;  /* 0x0000007050507812 */ /* 0x000fe200078e7857 */
[----:B------:R-:W-:Y:S01]  /*3880*/  FMUL R75, R30, R31 ;  /* 0x0000001f1e4b7220 */ /* 0x000fe20000400000 */
[----:B------:R-:W-:Y:S01]  /*3890*/  F2FP.BF16.F32.PACK_AB R31, R27, R26 ;  /* 0x0000001a1b1f723e */ /* 0x000fe200000010ff */
[C---:B--2---:R-:W-:Y:S01]  /*38a0*/  FMUL R82, R35.reuse, R82 ;  /* 0x0000005223527220 */ /* 0x044fe20000400000 */
[----:B------:R-:W-:Y:S02]  /*38b0*/  F2FP.BF16.F32.PACK_AB R35, R35, R34 ;  /* 0x000000222323723e */ /* 0x000fe400000010ff */
[----:B------:R-:W-:Y:S01]  /*38c0*/  F2FP.BF16.F32.PACK_AB R30, R73, R38 ;  /* 0x00000026491e723e */ /* 0x000fe200000010ff */
[----:B------:R-:W-:Y:S01]  /*38d0*/  FMUL R82, R67, R82 ;  /* 0x0000005243527220 */ /* 0x000fe20000400000 */
[----:B------:R-:W-:Y:S02]  /*38e0*/  F2FP.BF16.F32.PACK_AB R28, R21, R20 ;  /* 0x00000014151c723e */ /* 0x000fe400000010ff */
[C---:B------:R-:W-:Y:S01]  /*38f0*/  F2FP.BF16.F32.PACK_AB R34, R33.reuse, R32 ;  /* 0x000000202122723e */ /* 0x040fe200000010ff */
[----:B---3--:R-:W-:Y:S01]  /*3900*/  FMUL R66, R33, R66 ;  /* 0x0000004221427220 */ /* 0x008fe20000400000 */
[----:B------:R-:W-:Y:S01]  /*3910*/  F2FP.BF16.F32.PACK_AB R6, R65, R64 ;  /* 0x000000404106723e */ /* 0x000fe200000010ff */
[----:B------:R-:W-:Y:S01]  /*3920*/  FMUL R64, R64, R29 ;  /* 0x0000001d40407220 */ /* 0x000fe20000400000 */
[----:B------:R-:W-:Y:S01]  /*3930*/  F2FP.BF16.F32.PACK_AB R29, R37, R36 ;  /* 0x00000024251d723e */ /* 0x000fe200000010ff */
[----:B------:R-:W-:Y:S01]  /*3940*/  FMUL R65, R65, R66 ;  /* 0x0000004241417220 */ /* 0x000fe20000400000 */
[----:B------:R-:W-:Y:S01]  /*3950*/  F2FP.BF16.F32.PACK_AB R33, R86, R83 ;  /* 0x000000535621723e */ /* 0x000fe200000010ff */
[----:B------:R1:W-:Y:S01]  /*3960*/  STS.128 [R77], R4 ;  /* 0x000000044d007388 */ /* 0x0003e20000000c00 */
[----:B------:R-:W-:-:S02]  /*3970*/  F2FP.BF16.F32.PACK_AB R32, R84, R81 ;  /* 0x000000515420723e */ /* 0x000fc400000010ff */
[----:B------:R-:W-:Y:S01]  /*3980*/  F2FP.BF16.F32.PACK_AB R15, R82, R75 ;  /* 0x0000004b520f723e */ /* 0x000fe200000010ff */
[----:B------:R2:W-:Y:S01]  /*3990*/  STS.128 [R85], R8 ;  /* 0x0000000855007388 */ /* 0x0005e20000000c00 */
[----:B------:R-:W-:Y:S02]  /*39a0*/  F2FP.BF16.F32.PACK_AB R14, R65, R64 ;  /* 0x00000040410e723e */ /* 0x000fe400000010ff */
[----:B------:R-:W-:Y:S01]  /*39b0*/  F2FP.BF16.F32.PACK_AB R13, R62, R63 ;  /* 0x0000003f3e0d723e */ /* 0x000fe200000010ff */
[----:B------:R3:W-:Y:S04]  /*39c0*/  STS.128 [R80], R16 ;  /* 0x0000001050007388 */ /* 0x0007e80000000c00 */
[----:B------:R3:W-:Y:S04]  /*39d0*/  STS.128 [R78], R28 ;  /* 0x0000001c4e007388 */ /* 0x0007e80000000c00 */
[----:B------:R3:W-:Y:S01]  /*39e0*/  STS.128 [R76], R32 ;  /* 0x000000204c007388 */ /* 0x0007e20000000c00 */
[----:B------:R4:W-:Y:S06]  /*39f0*/  MEMBAR.ALL.CTA ;  /* 0x0000000000007992 */ /* 0x0009ec0000008000 */
[----:B----4-:R-:W4:Y:S01]  /*3a00*/  FENCE.VIEW.ASYNC.S ;  /* 0x00000000000073c6 */ /* 0x010f220000000000 */
[----:B-1----:R-:W-:-:S02]  /*3a10*/  F2FP.BF16.F32.PACK_AB R7, R41, R40 ;  /* 0x000000282907723e */ /* 0x002fc400000010ff */
[----:B------:R-:W-:Y:S02]  /*3a20*/  F2FP.BF16.F32.PACK_AB R6, R49, R48 ;  /* 0x000000303106723e */ /* 0x000fe400000010ff */
[----:B--2---:R-:W-:Y:S02]  /*3a30*/  F2FP.BF16.F32.PACK_AB R11, R59, R58 ;  /* 0x0000003a3b0b723e */ /* 0x004fe400000010ff */
[----:B------:R-:W-:Y:S02]  /*3a40*/  F2FP.BF16.F32.PACK_AB R10, R57, R56 ;  /* 0x00000038390a723e */ /* 0x000fe400000010ff */
[----:B------:R-:W-:Y:S02]  /*3a50*/  F2FP.BF16.F32.PACK_AB R9, R55, R54 ;  /* 0x000000363709723e */ /* 0x000fe400000010ff */
[----:B------:R-:W-:Y:S02]  /*3a60*/  F2FP.BF16.F32.PACK_AB R8, R53, R52 ;  /* 0x000000343508723e */ /* 0x000fe400000010ff */
[----:B------:R-:W-:-:S02]  /*3a70*/  F2FP.BF16.F32.PACK_AB R5, R47, R46 ;  /* 0x0000002e2f05723e */ /* 0x000fc400000010ff */
[----:B------:R-:W-:Y:S02]  /*3a80*/  F2FP.BF16.F32.PACK_AB R4, R45, R44 ;  /* 0x0000002c2d04723e */ /* 0x000fe400000010ff */
[----:B------:R-:W-:Y:S02]  /*3a90*/  F2FP.BF16.F32.PACK_AB R41, R23, R22 ;  /* 0x000000161729723e */ /* 0x000fe400000010ff */
[----:B------:R-:W-:Y:S01]  /*3aa0*/  F2FP.BF16.F32.PACK_AB R40, R71, R72 ;  /* 0x000000484728723e */ /* 0x000fe200000010ff */
[----:B----4-:R-:W-:Y:S06]  /*3ab0*/  BAR.SYNC.DEFER_BLOCKING 0x1, 0x80 ;  /* 0x0042000000007b1d */ /* 0x010fec0000010000 */
[----:B---3--:R-:W-:Y:S05]  /*3ac0*/  BRA.U UP0, `(.L_x_29) ;  /* 0x0000000100187547 */ /* 0x008fea000b800000 */
[----:B------:R-:W-:Y:S02]  /*3ad0*/  ULEA UR4, UR35, UR20, 0xd ;  /* 0x0000001423047291 */ /* 0x000fe4000f8e68ff */
[----:B------:R-:W-:Y:S02]  /*3ae0*/  ULEA UR5, UR28, UR5, 0x7 ;  /* 0x000000051c057291 */ /* 0x000fe4000f8e38ff */
[----:B------:R-:W-:-:S09]  /*3af0*/  UIADD3 UR4, UPT, UPT, UR4, 0x4400, URZ ;  /* 0x0000440004047890 */ /* 0x000fd2000fffe0ff */
[----:B------:R1:W-:Y:S01]  /*3b00*/  UTMASTG.2D [UR4], [UR32], desc[URZ] ;  /* 0x0000ff04200073b5 */ /* 0x0003e20008009000 */
[----:B------:R0:W-:Y:S01]  /*3b10*/  UTMACMDFLUSH ;  /* 0x00000000000079b7 */ /* 0x0001e20000000000 */
[----:B-1----:R-:W-:-:S04]  /*3b20*/  DEPBAR.LE SB0, 0x3 ;  /* 0x000080c00000791a */ /* 0x002fc80000000000 */
.L_x_29:
[----:B------:R-:W-:Y:S01]  /*3b30*/  BAR.SYNC.DEFER_BLOCKING 0x1, 0x80 ;  /* 0x0042000000007b1d */ /* 0x000fe20000010000 */
[----:B------:R-:W-:-:S05]  /*3b40*/  UPLOP3.LUT UP1, UPT, UPT, UPT, UP2, 0x80, 0x8 ;  /* 0x000000000008789c */ /* 0x000fca0003f2f020 */
[----:B------:R1:W-:Y:S04]  /*3b50*/  STS.128 [R74], R40 ;  /* 0x000000284a007388 */ /* 0x0003e80000000c00 */
[----:B------:R1:W-:Y:S04]  /*3b60*/  STS.128 [R51], R4 ;  /* 0x0000000433007388 */ /* 0x0003e80000000c00 */
[----:B------:R1:W-:Y:S04]  /*3b70*/  STS.128 [R50], R8 ;  /* 0x0000000832007388 */ /* 0x0003e80000000c00 */
[----:B------:R1:W-:Y:S01]  /*3b80*/  STS.128 [R39], R12 ;  /* 0x0000000c27007388 */ /* 0x0003e20000000c00 */
[----:B------:R2:W-:Y:S06]  /*3b90*/  MEMBAR.ALL.CTA ;  /* 0x0000000000007992 */ /* 0x0005ec0000008000 */
[----:B--2---:R-:W2:Y:S02]  /*3ba0*/  FENCE.VIEW.ASYNC.S ;  /* 0x00000000000073c6 */ /* 0x004ea40000000000 */
[----:B--2---:R-:W-:Y:S06]  /*3bb0*/  BAR.SYNC.DEFER_BLOCKING 0x1, 0x80 ;  /* 0x0042000000007b1d */ /* 0x004fec0000010000 */
[----:B------:R-:W-:Y:S05]  /*3bc0*/  BRA.U UP0, `(.L_x_30) ;  /* 0x0000000100207547 */ /* 0x000fea000b800000 */
[----:B------:R-:W-:Y:S02]  /*3bd0*/  USHF.L.U32 UR34, UR34, 0xc, URZ ;  /* 0x0000000c22227899 */ /* 0x000fe400080006ff */
[----:B------:R-:W-:Y:S02]  /*3be0*/  ULEA UR5, UR28, UR35, 0x2 ;  /* 0x000000231c057291 */ /* 0x000fe4000f8e10ff */
[----:B------:R-:W-:Y:S02]  /*3bf0*/  UIADD3 UR4, UPT, UPT, UR7, UR34, UR34 ;  /* 0x0000002207047290 */ /* 0x000fe4000fffe022 */
[----:B------:R-:W-:Y:S02]  /*3c00*/  USHF.L.U32 UR5, UR5, 0x4, URZ ;  /* 0x0000000405057899 */ /* 0x000fe400080006ff */
[----:B------:R-:W-:-:S09]  /*3c10*/  UIADD3 UR4, UPT, UPT, UR4, 0x400, URZ ;  /* 0x0000040004047890 */ /* 0x000fd2000fffe0ff */
[----:B------:R2:W-:Y:S01]  /*3c20*/  UTMASTG.2D [UR4], [UR30], desc[URZ] ;  /* 0x0000ff041e0073b5 */ /* 0x0005e20008009000 */
[----:B------:R0:W-:Y:S01]  /*3c30*/  UTMACMDFLUSH ;  /* 0x00000000000079b7 */ /* 0x0001e20000000000 */
[----:B--2---:R-:W-:-:S04]  /*3c40*/  DEPBAR.LE SB0, 0x1 ;  /* 0x000080400000791a */ /* 0x004fc80000000000 */
.L_x_30:
[----:B------:R-:W-:Y:S01]  /*3c50*/  BAR.SYNC.DEFER_BLOCKING 0x1, 0x80 ;  /* 0x0042000000007b1d */ /* 0x000fe20000010000 */
[----:B------:R-:W-:-:S05]  /*3c60*/  UPLOP3.LUT UP2, UPT, UPT, UPT, UPT, 0x40, 0x4 ;  /* 0x000000000004789c */ /* 0x000fca0003f4e870 */
[----:B------:R-:W-:Y:S01]  /*3c70*/  UMOV UR35, 0x2 ;  /* 0x0000000200237882 */ /* 0x000fe20000000000 */
[----:B------:R-:W-:Y:S05]  /*3c80*/  BRA.U UP1, `(.L_x_31) ;  /* 0xffffffe501d47547 */ /* 0x000fea000b83ffff */
[----:B------:R-:W2:Y:S01]  /*3c90*/  LDCU.64 UR4, c[0x0][0x6c0] ;  /* 0x0000d800ff0477ac */ /* 0x000ea20008000a00 */
[----:B------:R-:W-:Y:S01]  /*3ca0*/  UIADD3 UR17, UPT, UPT, UR16, UR17, URZ ;  /* 0x0000001110117290 */ /* 0x000fe2000fffe0ff */
[----:B------:R-:W-:Y:S01]  /*3cb0*/  ELECT P0, URZ, PT ;  /* 0x0000000000ff782f */ /* 0x000fe20003800000 */
[----:B------:R-:W-:Y:S02]  /*3cc0*/  ULEA UR7, UR11, UR7, 0x3 ;  /* 0x000000070b077291 */ /* 0x000fe4000f8e18ff */
[----:B------:R-:W-:Y:S02]  /*3cd0*/  UIADD3 UR11, UPT, UPT, UR11, 0x1, URZ ;  /* 0x000000010b0b7890 */ /* 0x000fe4000fffe0ff */
[----:B------:R-:W-:Y:S02]  /*3ce0*/  UIADD3 UR12, UPT, UPT, UR12, 0x1, URZ ;  /* 0x000000010c0c7890 */ /* 0x000fe4000fffe0ff */
[----:B------:R-:W-:Y:S02]  /*3cf0*/  UISETP.NE.AND UP0, UPT, UR11, 0x2, UPT ;  /* 0x000000020b00788c */ /* 0x000fe4000bf05270 */
[----:B--2---:R-:W-:-:S04]  /*3d00*/  UIMAD.WIDE.U32 UR26, UR17, UR5, URZ ;  /* 0x00000005111a72a5 */ /* 0x004fc8000f8e00ff */
[----:B------:R-:W-:Y:S01]  /*3d10*/  @P0 IMAD.MOV.U32 R0, RZ, RZ, 0x1 ;  /* 0x00000001ff000424 */ /* 0x000fe200078e00ff */
[----:B------:R-:W2:Y:S03]  /*3d20*/  LDCU UR5, c[0x0][0x6d0] ;  /* 0x0000da00ff0577ac */ /* 0x000ea60008000800 */
[----:B------:R3:W-:Y:S01]  /*3d30*/  @P0 SYNCS.ARRIVE.TRANS64.ART0 RZ, [UR7+0x50], R0 ;  /* 0x00005000ffff09a7 */ /* 0x0007e20008500007 */
[----:B------:R-:W-:Y:S01]  /*3d40*/  USEL UR11, UR11, URZ, UP0 ;  /* 0x000000ff0b0b7287 */ /* 0x000fe20008000000 */
[----:B------:R-:W-:Y:S02]  /*3d50*/  UMOV UR19, UR27 ;  /* 0x0000001b00137c82 */ /* 0x000fe40008000000 */
[----:B------:R-:W-:-:S04]  /*3d60*/  UIADD3 UR6, UPT, UPT, UR17, -UR19, URZ ;  /* 0x8000001311067290 */ /* 0x000fc8000fffe0ff */
[----:B------:R-:W-:-:S04]  /*3d70*/  USHF.R.U32.HI UR6, URZ, UR23, UR6 ;  /* 0x00000017ff067299 */ /* 0x000fc80008011606 */
[----:B------:R-:W-:-:S04]  /*3d80*/  UIADD3 UR19, UPT, UPT, UR19, UR6, URZ ;  /* 0x0000000613137290 */ /* 0x000fc8000fffe0ff */
[----:B------:R-:W-:-:S04]  /*3d90*/  USHF.R.U32.HI UR19, URZ, UR22, UR19 ;  /* 0x00000016ff137299 */ /* 0x000fc80008011613 */
[----:B------:R-:W-:-:S04]  /*3da0*/  UIADD3 UR19, UPT, UPT, -UR19, URZ, URZ ;  /* 0x000000ff13137290 */ /* 0x000fc8000fffe1ff */
[----:B------:R-:W-:-:S04]  /*3db0*/  UIMAD UR19, UR4, UR19, UR17 ;  /* 0x00000013041372a4 */ /* 0x000fc8000f8e0211 */
[----:B--2---:R-:W-:Y:S01]  /*3dc0*/  UIMAD.WIDE.U32 UR26, UR19, UR5, URZ ;  /* 0x00000005131a72a5 */ /* 0x004fe2000f8e00ff */
[----:B------:R-:W2:Y:S03]  /*3dd0*/  LDCU.64 UR4, c[0x0][0x6d8] ;  /* 0x0000db00ff0477ac */ /* 0x000ea60008000a00 */
[----:B------:R-:W-:-:S04]  /*3de0*/  UIADD3 UR6, UPT, UPT, UR19, -UR27, URZ ;  /* 0x8000001b13067290 */ /* 0x000fc8000fffe0ff */
[----:B------:R-:W-:-:S04]  /*3df0*/  USHF.R.U32.HI UR6, URZ, UR21, UR6 ;  /* 0x00000015ff067299 */ /* 0x000fc80008011606 */
[----:B------:R-:W-:-:S04]  /*3e00*/  UIADD3 UR6, UPT, UPT, UR27, UR6, URZ ;  /* 0x000000061b067290 */ /* 0x000fc8000fffe0ff */
[----:B------:R-:W-:-:S04]  /*3e10*/  USHF.R.U32.HI UR6, URZ, UR15, UR6 ;  /* 0x0000000fff067299 */ /* 0x000fc80008011606 */
[----:B--2---:R-:W-:-:S04]  /*3e20*/  UIMAD.WIDE.U32 UR26, UR6, UR5, URZ ;  /* 0x00000005061a72a5 */ /* 0x004fc8000f8e00ff */
[----:B------:R-:W-:-:S04]  /*3e30*/  UIADD3 UR5, UPT, UPT, UR6, -UR27, URZ ;  /* 0x8000001b06057290 */ /* 0x000fc8000fffe0ff */
[----:B------:R-:W-:-:S04]  /*3e40*/  USHF.R.U32.HI UR5, URZ, UR14, UR5 ;  /* 0x0000000eff057299 */ /* 0x000fc80008011605 */
[----:B------:R-:W-:-:S04]  /*3e50*/  UIADD3 UR20, UPT, UPT, UR27, UR5, URZ ;  /* 0x000000051b147290 */ /* 0x000fc8000fffe0ff */
[----:B------:R-:W-:-:S03]  /*3e60*/  USHF.R.U32.HI UR20, URZ, UR13, UR20 ;  /* 0x0000000dff147299 */ /* 0x000fc60008011614 */
[----:B------:R-:W2:Y:S01]  /*3e70*/  LDCU UR5, c[0x0][0x6cc] ;  /* 0x0000d980ff0577ac */ /* 0x000ea20008000800 */
[----:B------:R-:W-:-:S04]  /*3e80*/  UIADD3 UR20, UPT, UPT, -UR20, URZ, URZ ;  /* 0x000000ff14147290 */ /* 0x000fc8000fffe1ff */
[----:B------:R-:W-:Y:S02]  /*3e90*/  UIMAD UR28, UR4, UR20, UR6 ;  /* 0x00000014041c72a4 */ /* 0x000fe4000f8e0206 */
[----:B------:R-:W-:Y:S02]  /*3ea0*/  USEL UR4, URZ, 0x1, UP0 ;  /* 0x00000001ff047887 */ /* 0x000fe40008000000 */
[----:B------:R-:W-:Y:S02]  /*3eb0*/  UISETP.GE.AND UP0, UPT, UR17, 0x200, UPT ;  /* 0x000002001100788c */ /* 0x000fe4000bf06270 */
[----:B------:R-:W-:Y:S02]  /*3ec0*/  UIADD3 UR6, UPT, UPT, -UR6, URZ, URZ ;  /* 0x000000ff06067290 */ /* 0x000fe4000fffe1ff */
[----:B------:R-:W-:Y:S02]  /*3ed0*/  LOP3.LUT R70, R70, UR4, RZ, 0x3c, !PT ;  /* 0x0000000446467c12 */ /* 0x000fe4000f8e3cff */
[----:B--2---:R-:W-:-:S03]  /*3ee0*/  UIMAD UR6, UR5, UR6, UR19 ;  /* 0x00000006050672a4 */ /* 0x004fc6000f8e0213 */
[----:B---3--:R-:W-:Y:S09]  /*3ef0*/  BRA.U !UP0, `(.L_x_32) ;  /* 0xffffffe108987547 */ /* 0x008ff2000b83ffff */
.L_x_27:
[----:B------:R-:W-:-:S09]  /*3f00*/  UISETP.NE.AND UP0, UPT, UR29, URZ, UPT ;  /* 0x000000ff1d00728c */ /* 0x000fd2000bf05270 */
[----:B------:R-:W-:Y:S05]  /*3f10*/  BRA.U UP0, `(.L_x_33) ;  /* 0x0000000100187547 */ /* 0x000fea000b800000 */
[----:B------:R-:W-:Y:S01]  /*3f20*/  ELECT P0, URZ, PT ;  /* 0x0000000000ff782f */ /* 0x000fe20003800000 */
[----:B------:R-:W-:Y:S01]  /*3f30*/  HFMA2 R0, -RZ, RZ, 0, 5.9604644775390625e-08 ;  /* 0x00000001ff007431 */ /* 0x000fe200000001ff */
[----:B------:R-:W-:Y:S01]  /*3f40*/  UMOV UR4, 0x40 ;  /* 0x0000004000047882 */ /* 0x000fe20000000000 */
[----:B------:R-:W-:Y:S01]  /*3f50*/  UVIRTCOUNT.DEALLOC.SMPOOL 0x80 ;  /* 0x000000800000784c */ /* 0x000fe20000000000 */
[----:B------:R-:W-:-:S09]  /*3f60*/  ULEA UR4, UR9, UR4, 0x18 ;  /* 0x0000000409047291 */ /* 0x000fd2000f8ec0ff */
[----:B------:R2:W-:Y:S03]  /*3f70*/  @P0 STS.U8 [UR4], R0 ;  /* 0x00000000ff000988 */ /* 0x0005e60008000004 */
.L_x_33:
[----:B------:R-:W-:Y:S06]  /*3f80*/  BAR.SYNC.DEFER_BLOCKING 0x1, 0x80 ;  /* 0x0042000000007b1d */ /* 0x000fec0000010000 */
[----:B------:R-:W-:Y:S05]  /*3f90*/  BRA.U UP0, `(.L_x_34) ;  /* 0x00000001009c7547 */ /* 0x000fea000b800000 */
[----:B------:R-:W-:Y:S01]  /*3fa0*/  NOP ;  /* 0x0000000000007918 */ /* 0x000fe20000000000 */
[----:B------:R-:W-:Y:S01]  /*3fb0*/  UMOV UR4, 0x50 ;  /* 0x0000005000047882 */ /* 0x000fe20000000000 */
[----:B------:R-:W-:Y:S02]  /*3fc0*/  ULOP3.LUT UR8, UR18, 0xffff, URZ, 0xc0, !UPT ;  /* 0x0000ffff12087892 */ /* 0x000fe4000f8ec0ff */
[----:B------:R-:W-:Y:S02]  /*3fd0*/  ULEA UR9, UR9, UR4, 0x18 ;  /* 0x0000000409097291 */ /* 0x000fe4000f8ec0ff */
[----:B------:R-:W-:Y:S01]  /*3fe0*/  USHF.R.U32.HI UR8, URZ, 0x5, UR8 ;  /* 0x00000005ff087899 */ /* 0x000fe20008011608 */
[----:B------:R-:W-:Y:S01]  /*3ff0*/  UMOV UR5, 0xffff ;  /* 0x0000ffff00057882 */ /* 0x000fe20000000000 */
[----:B------:R-:W-:Y:S02]  /*4000*/  UMOV UR4, 0x1 ;  /* 0x0000000100047882 */ /* 0x000fe40000000000 */
[----:B------:R-:W-:-:S02]  /*4010*/  UIADD3 UR7, UPT, UPT, UR8, 0x10, URZ ;  /* 0x0000001008077890 */ /* 0x000fc4000fffe0ff */
[----:B------:R-:W-:Y:S01]  /*4020*/  USHF.L.U32 UR5, UR5, UR8, URZ ;  /* 0x0000000805057299 */ /* 0x000fe200080006ff */
[----:B--2---:R-:W2:Y:S01]  /*4030*/  LDS R0, [UR9] ;  /* 0x00000009ff007984 */ /* 0x004ea20008000800 */
[----:B------:R-:W-:-:S04]  /*4040*/  USHF.L.U32 UR7, UR4, UR7, URZ ;  /* 0x0000000704077299 */ /* 0x000fc800080006ff */
[----:B------:R-:W-:-:S04]  /*4050*/  ULOP3.LUT UR7, UR7, UR5, URZ, 0xfc, !UPT ;  /* 0x0000000507077292 */ /* 0x000fc8000f8efcff */
[----:B------:R-:W-:Y:S01]  /*4060*/  ULOP3.LUT UR5, UR7, 0xffff, URZ, 0xc0, !UPT ;  /* 0x0000ffff07057892 */ /* 0x000fe2000f8ec0ff */
[----:B--2---:R-:W-:-:S13]  /*4070*/  R2UR UR6, R0 ;  /* 0x00000000000672ca */ /* 0x004fda00000e0000 */
[----:B------:R-:W-:-:S04]  /*4080*/  ULOP3.LUT UR4, UR7, 0xffff, UR6, 0x80, !UPT ;  /* 0x0000ffff07047892 */ /* 0x000fc8000f8e8006 */
[----:B------:R-:W-:-:S09]  /*4090*/  UISETP.NE.AND UP0, UPT, UR4, UR5, UPT ;  /* 0x000000050400728c */ /* 0x000fd2000bf05270 */
[----:B------:R-:W-:Y:S05]  /*40a0*/  BRA.U UP0, `(.L_x_35) ;  /* 0x00000001004c7547 */ /* 0x000fea000b800000 */
[----:B------:R-:W-:Y:S02]  /*40b0*/  USHF.R.U32.HI UR4, URZ, 0x10, UR7 ;  /* 0x00000010ff047899 */ /* 0x000fe40008011607 */
[----:B------:R-:W-:-:S04]  /*40c0*/  USHF.R.U32.HI UR5, URZ, 0x10, UR6 ;  /* 0x00000010ff057899 */ /* 0x000fc80008011606 */
[----:B------:R-:W-:-:S04]  /*40d0*/  ULOP3.LUT UR5, UR5, UR4, URZ, 0xc0, !UPT ;  /* 0x0000000405057292 */ /* 0x000fc8000f8ec0ff */
[----:B------:R-:W-:-:S09]  /*40e0*/  UISETP.NE.AND UP0, UPT, UR5, UR4, UPT ;  /* 0x000000040500728c */ /* 0x000fd2000bf05270 */
[----:B------:R-:W-:Y:S05]  /*40f0*/  BRA.U UP0, `(.L_x_36) ;  /* 0x00000001002c7547 */ /* 0x000fea000b800000 */
[----:B-1----:R-:W1:Y:S01]  /*4100*/  S2R R2, SR_LANEID ;  /* 0x0000000000027919 */ /* 0x002e620000000000 */
[----:B------:R-:W-:Y:S01]  /*4110*/  ULOP3.LUT UR7, URZ, UR7, URZ, 0x33, !UPT ;  /* 0x00000007ff077292 */ /* 0x000fe2000f8e33ff */
[----:B------:R-:W-:Y:S02]  /*4120*/  VOTEU.ANY UR5, UPT, PT ;  /* 0x0000000000057886 */ /* 0x000fe400038e0100 */
[----:B------:R-:W-:-:S03]  /*4130*/  UFLO.U32 UR5, UR5 ;  /* 0x00000005000572bd */ /* 0x000fc600080e0000 */
[----:B------:R-:W-:-:S04]  /*4140*/  IMAD.U32 R0, RZ, RZ, UR7 ;  /* 0x00000007ff007e24 */ /* 0x000fc8000f8e00ff */
[----:B------:R-:W2:Y:S02]  /*4150*/  REDUX UR4, R0 ;  /* 0x00000000000473c4 */ /* 0x000ea40000000000 */
[----:B------:R3:W-:Y:S01]  /*4160*/  UTCATOMSWS.AND URZ, UR7 ;  /* 0x0000000700ff79e3 */ /* 0x0007e20008000000 */
[----:B-1----:R-:W-:Y:S02]  /*4170*/  ISETP.EQ.U32.AND P0, PT, R2, UR5, PT ;  /* 0x0000000502007c0c */ /* 0x002fe4000bf02070 */
[----:B--2---:R-:W-:-:S11]  /*4180*/  MOV R2, UR4 ;  /* 0x0000000400027c02 */ /* 0x004fd60008000f00 */
[----:B------:R3:W-:Y:S01]  /*4190*/  @P0 ATOMS.AND RZ, [UR9], R2 ;  /* 0x00000002ffff098c */ /* 0x0007e2000a800009 */
[----:B------:R-:W-:Y:S05]  /*41a0*/  BRA `(.L_x_37) ;  /* 0x0000000000147947 */ /* 0x000fea0003800000 */
.L_x_36:
[----:B-1----:R-:W-:Y:S02]  /*41b0*/  MOV R2, 0x41d0 ;  /* 0x000041d000027802 */ /* 0x002fe40000000f00 */
[----:B------:R-:W-:Y:S05]  /*41c0*/  CALL.REL.NOINC `($__internal_0_$__cuda_sm10x_tcgen05_guardrail_trap_col_being_dealloced_not_returned_by_alloc) ;  /* 0x0000000000cc7944 */ /* 0x000fea0003c00000 */
[----:B------:R-:W-:Y:S05]  /*41d0*/  BRA `(.L_x_37) ;  /* 0x0000000000087947 */ /* 0x000fea0003800000 */
.L_x_35:
[----:B-1----:R-:W-:Y:S02]  /*41e0*/  MOV R2, 0x4200 ;  /* 0x0000420000027802 */ /* 0x002fe40000000f00 */
[----:B------:R-:W-:Y:S05]  /*41f0*/  CALL.REL.NOINC `($__internal_2_$__cuda_sm10x_tcgen05_guardrail_trap_unallocated_columns_being_dealloced) ;  /* 0x0000000000d87944 */ /* 0x000fea0003c00000 */
.L_x_37:
[----:B------:R-:W-:Y:S01]  /*4200*/  NOP ;  /* 0x0000000000007918 */ /* 0x000fe20000000000 */
.L_x_34:
[----:B------:R-:W-:-:S04]  /*4210*/  DEPBAR.LE SB0, 0x0 ;  /* 0x000080000000791a */ /* 0x000fc80000000000 */
[----:B------:R-:W-:-:S04]  /*4220*/  DEPBAR.LE SB0, 0x0 ;  /* 0x000080000000791a */ /* 0x000fc80000000000 */
[----:B---3--:R-:W-:Y:S05]  /*4230*/  EXIT ;  /* 0x000000000000794d */ /* 0x008fea0003800000 */
.L_x_10:
[----:B------:R-:W-:Y:S02]  /*4240*/  MOV R4, UR4 ;  /* 0x0000000400047c02 */ /* 0x000fe40008000f00 */
[----:B------:R-:W-:Y:S02]  /*4250*/  MOV R5, UR4 ;  /* 0x0000000400057c02 */ /* 0x000fe40008000f00 */
[----:B------:R-:W-:-:S07]  /*4260*/  MOV R0, UR25 ;  /* 0x0000001900007c02 */ /* 0x000fce0008000f00 */
.L_x_38:
[----:B-1----:R1:W2:Y:S02]  /*4270*/  SYNCS.PHASECHK.TRANS64.TRYWAIT P0, [R0+URZ+0x20], R5 ;  /* 0x00002005000075a7 */ /* 0x0022a400080011ff */
[----:B--2---:R-:W-:Y:S05]  /*4280*/  @!P0 NANOSLEEP.SYNCS 0x989680 ;  /* 0x009896800000895d */ /* 0x004fea0003900000 */
[----:B------:R-:W2:Y:S02]  /*4290*/  @!P0 SYNCS.PHASECHK.TRANS64 P0, [R0+URZ+0x20], R5 ;  /* 0x00002005000085a7 */ /* 0x000ea400080010ff */
[----:B--2---:R-:W-:Y:S05]  /*42a0*/  @!P0 BRA `(.L_x_38) ;  /* 0xfffffffc00f08947 */ /* 0x004fea000383ffff */
[----:B------:R-:W-:Y:S05]  /*42b0*/  BRA `(.L_x_9) ;  /* 0xffffffc8002c7947 */ /* 0x000fea000383ffff */
.L_x_13:
[----:B------:R-:W-:Y:S02]  /*42c0*/  MOV R2, UR5 ;  /* 0x0000000500027c02 */ /* 0x000fe40008000f00 */
[----:B------:R-:W-:Y:S02]  /*42d0*/  MOV R3, UR5 ;  /* 0x0000000500037c02 */ /* 0x000fe40008000f00 */
[----:B------:R-:W-:-:S07]  /*42e0*/  MOV R0, UR4 ;  /* 0x0000000400007c02 */ /* 0x000fce0008000f00 */
.L_x_39:
[----:B-----5:R5:W4:Y:S02]  /*42f0*/  SYNCS.PHASECHK.TRANS64.TRYWAIT P0, [R0+URZ+0x20], R3 ;  /* 0x00002003000075a7 */ /* 0x020b2400080011ff */
[----:B----4-:R-:W-:Y:S05]  /*4300*/  @!P0 NANOSLEEP.SYNCS 0x989680 ;  /* 0x009896800000895d */ /* 0x010fea0003900000 */
[----:B------:R-:W4:Y:S02]  /*4310*/  @!P0 SYNCS.PHASECHK.TRANS64 P0, [R0+URZ+0x20], R3 ;  /* 0x00002003000085a7 */ /* 0x000f2400080010ff */
[----:B----4-:R-:W-:Y:S05]  /*4320*/  @!P0 BRA `(.L_x_39) ;  /* 0xfffffffc00f08947 */ /* 0x010fea000383ffff */
[----:B------:R-:W-:Y:S05]  /*4330*/  BRA `(.L_x_40) ;  /* 0xffffffcc00247947 */ /* 0x000fea000383ffff */
.L_x_16:
[----:B------:R-:W-:Y:S02]  /*4340*/  MOV R0, UR18 ;  /* 0x0000001200007c02 */ /* 0x000fe40008000f00 */
[----:B------:R-:W-:-:S07]  /*4350*/  MOV R3, R2 ;  /* 0x0000000200037202 */ /* 0x000fce0000000f00 */
.L_x_41:
[----:B---3--:R3:W4:Y:S02]  /*4360*/  SYNCS.PHASECHK.TRANS64.TRYWAIT P0, [R0+URZ+0x50], R3 ;  /* 0x00005003000075a7 */ /* 0x00872400080011ff */
[----:B----4-:R-:W-:Y:S05]  /*4370*/  @!P0 NANOSLEEP.SYNCS 0x989680 ;  /* 0x009896800000895d */ /* 0x010fea0003900000 */
[----:B------:R-:W4:Y:S02]  /*4380*/  @!P0 SYNCS.PHASECHK.TRANS64 P0, [R0+URZ+0x50], R3 ;  /* 0x00005003000085a7 */ /* 0x000f2400080010ff */
[----:B----4-:R-:W-:Y:S05]  /*4390*/  @!P0 BRA `(.L_x_41) ;  /* 0xfffffffc00f08947 */ /* 0x010fea000383ffff */
[----:B------:R-:W-:Y:S05]  /*43a0*/  BRA `(.L_x_42) ;  /* 0xffffffd000787947 */ /* 0x000fea000383ffff */
.L_x_18:
[----:B------:R-:W-:Y:S02]  /*43b0*/  MOV R2, UR27 ;  /* 0x0000001b00027c02 */ /* 0x000fe40008000f00 */
[----:B------:R-:W-:Y:S02]  /*43c0*/  MOV R3, UR27 ;  /* 0x0000001b00037c02 */ /* 0x000fe40008000f00 */
[----:B------:R-:W-:Y:S07]  /*43d0*/  MOV R0, UR17 ;  /* 0x0000001100007c02 */ /* 0x000fee0008000f00 */
.L_x_43:
[----:B---3--:R3:W4:Y:S02]  /*43e0*/  SYNCS.PHASECHK.TRANS64.TRYWAIT P1, [R0+URZ], R3 ;  /* 0x00000003000075a7 */ /* 0x00872400080211ff */
[----:B----4-:R-:W-:Y:S05]  /*43f0*/  @!P1 NANOSLEEP.SYNCS 0x989680 ;  /* 0x009896800000995d */ /* 0x010fea0003900000 */
[----:B------:R-:W4:Y:S02]  /*4400*/  @!P1 SYNCS.PHASECHK.TRANS64 P1, [R0+URZ], R3 ;  /* 0x00000003000095a7 */ /* 0x000f2400080210ff */
[----:B----4-:R-:W-:Y:S05]  /*4410*/  @!P1 BRA `(.L_x_43) ;  /* 0xfffffffc00f09947 */ /* 0x010fea000383ffff */
[----:B------:R-:W-:Y:S05]  /*4420*/  BRA `(.L_x_17) ;  /* 0xffffffd000ec7947 */ /* 0x000fea000383ffff */
.L_x_21:
[----:B------:R-:W-:-:S07]  /*4430*/  MOV R3, R2 ;  /* 0x0000000200037202 */ /* 0x000fce0000000f00 */
.L_x_44:
[----:B----4-:R4:W5:Y:S02]  /*4440*/  SYNCS.PHASECHK.TRANS64.TRYWAIT P0, [R0+URZ+0x50], R3 ;  /* 0x00005003000075a7 */ /* 0x01096400080011ff */
[----:B-----5:R-:W-:Y:S05]  /*4450*/  @!P0 NANOSLEEP.SYNCS 0x989680 ;  /* 0x009896800000895d */ /* 0x020fea0003900000 */
[----:B------:R-:W5:Y:S02]  /*4460*/  @!P0 SYNCS.PHASECHK.TRANS64 P0, [R0+URZ+0x50], R3 ;  /* 0x00005003000085a7 */ /* 0x000f6400080010ff */
[----:B-----5:R-:W-:Y:S05]  /*4470*/  @!P0 BRA `(.L_x_44) ;  /* 0xfffffffc00f08947 */ /* 0x020fea000383ffff */
[----:B------:R-:W-:Y:S05]  /*4480*/  BRA `(.L_x_14) ;  /* 0xffffffd400987947 */ /* 0x000fea000383ffff */
.L_x_28:
[----:B------:R-:W-:Y:S02]  /*4490*/  MOV R0, UR4 ;  /* 0x0000000400007c02 */ /* 0x000fe40008000f00 */
[----:B------:R-:W-:-:S07]  /*44a0*/  MOV R3, R2 ;  /* 0x0000000200037202 */ /* 0x000fce0000000f00 */
.L_x_45:
[----:B-1----:R1:W2:Y:S02]  /*44b0*/  SYNCS.PHASECHK.TRANS64.TRYWAIT P0, [R0+URZ+0x40], R3 ;  /* 0x00004003000075a7 */ /* 0x0022a400080011ff */
[----:B--2---:R-:W-:Y:S05]  /*44c0*/  @!P0 NANOSLEEP.SYNCS 0x989680 ;  /* 0x009896800000895d */ /* 0x004fea0003900000 */
[----:B------:R-:W2:Y:S02]  /*44d0*/  @!P0 SYNCS.PHASECHK.TRANS64 P0, [R0+URZ+0x40], R3 ;  /* 0x00004003000085a7 */ /* 0x000ea400080010ff */
[----:B--2---:R-:W-:Y:S05]  /*44e0*/  @!P0 BRA `(.L_x_45) ;  /* 0xfffffffc00f08947 */ /* 0x004fea000383ffff */
[----:B------:R-:W-:Y:S05]  /*44f0*/  BRA `(.L_x_46) ;  /* 0xffffffdc007c7947 */ /* 0x000fea000383ffff */
        .weak           $__internal_0_$__cuda_sm10x_tcgen05_guardrail_trap_col_being_dealloced_not_returned_by_alloc
        .type           $__internal_0_$__cuda_sm10x_tcgen05_guardrail_trap_col_being_dealloced_not_returned_by_alloc,@function
        .size           $__internal_0_$__cuda_sm10x_tcgen05_guardrail_trap_col_being_dealloced_not_returned_by_alloc,($__internal_1_$__cuda_sm10x_tcgen05_guardrail_trap_phase_invalid_during_alloc - $__internal_0_$__cuda_sm10x_tcgen05_guardrail_trap_col_being_dealloced_not_returned_by_alloc)
$__internal_0_$__cuda_sm10x_tcgen05_guardrail_trap_col_being_dealloced_not_returned_by_alloc:
[----:B------:R-:W-:Y:S05]  /*4500*/  BPT.TRAP 0x1 ;  /* 0x000000040000795c */ /* 0x000fea0000300000 */
[----:B------:R-:W-:-:S04]  /*4510*/  HFMA2 R3, -RZ, RZ, 0, 0 ;  /* 0x00000000ff037431 */ /* 0x000fc800000001ff */
[----:B------:R-:W-:Y:S05]  /*4520*/  RET.REL.NODEC R2 `(kernel_cutlass_kernel_cudnngemm_swigludense_blockscaled_gemm_persistent_swiglu_interleaved_quantSm100BlockScaledPersistentDenseGemmKernel_object_at__TiledMMA_ThrLayoutVMNK11110000_Permuta_0) ;  /* 0xffffffb802b47950 */ /* 0x000fea0003c3ffff */
        .weak           $__internal_1_$__cuda_sm10x_tcgen05_guardrail_trap_phase_invalid_during_alloc
        .type           $__internal_1_$__cuda_sm10x_tcgen05_guardrail_trap_phase_invalid_during_alloc,@function
        .size           $__internal_1_$__cuda_sm10x_tcgen05_guardrail_trap_phase_invalid_during_alloc,($__internal_2_$__cuda_sm10x_tcgen05_guardrail_trap_unallocated_columns_being_dealloced - $__internal_1_$__cuda_sm10x_tcgen05_guardrail_trap_phase_invalid_during_alloc)
$__internal_1_$__cuda_sm10x_tcgen05_guardrail_trap_phase_invalid_during_alloc:
[----:B------:R-:W-:Y:S05]  /*4530*/  BPT.TRAP 0x1 ;  /* 0x000000040000795c */ /* 0x000fea0000300000 */
[----:B------:R-:W-:-:S04]  /*4540*/  MOV R3, 0x0 ;  /* 0x0000000000037802 */ /* 0x000fc80000000f00 */
[----:B------:R-:W-:Y:S05]  /*4550*/  RET.REL.NODEC R2 `(kernel_cutlass_kernel_cudnngemm_swigludense_blockscaled_gemm_persistent_swiglu_interleaved_quantSm100BlockScaledPersistentDenseGemmKernel_object_at__TiledMMA_ThrLayoutVMNK11110000_Permuta_0) ;  /* 0xffffffb802a87950 */ /* 0x000fea0003c3ffff */
        .weak           $__internal_2_$__cuda_sm10x_tcgen05_guardrail_trap_unallocated_columns_being_dealloced
        .type           $__internal_2_$__cuda_sm10x_tcgen05_guardrail_trap_unallocated_columns_being_dealloced,@function
        .size           $__internal_2_$__cuda_sm10x_tcgen05_guardrail_trap_unallocated_columns_being_dealloced,(.L_x_50 - $__internal_2_$__cuda_sm10x_tcgen05_guardrail_trap_unallocated_columns_being_dealloced)
$__internal_2_$__cuda_sm10x_tcgen05_guardrail_trap_unallocated_columns_being_dealloced:
[----:B------:R-:W-:Y:S05]  /*4560*/  BPT.TRAP 0x1 ;  /* 0x000000040000795c */ /* 0x000fea0000300000 */
[----:B------:R-:W-:-:S04]  /*4570*/  HFMA2 R3, -RZ, RZ, 0, 0 ;  /* 0x00000000ff037431 */ /* 0x000fc800000001ff */
[----:B------:R-:W-:Y:S05]  /*4580*/  RET.REL.NODEC R2 `(kernel_cutlass_kernel_cudnngemm_swigludense_blockscaled_gemm_persistent_swiglu_interleaved_quantSm100BlockScaledPersistentDenseGemmKernel_object_at__TiledMMA_ThrLayoutVMNK11110000_Permuta_0) ;  /* 0xffffffb8029c7950 */ /* 0x000fea0003c3ffff */
.L_x_47:
[----:B------:R-:W-:-:S00]  /*4590*/  BRA `(.L_x_47) ;  /* 0xfffffffc00fc7947 */ /* 0x000fc0000383ffff */
[----:B------:R-:W-:-:S00]  /*45a0*/  NOP ;  /* 0x0000000000007918 */ /* 0x000fc00000000000 */
        /* <DEDUP_REMOVED lines=13> */
.L_x_50:


//--------------------- .nv.shared.kernel_cutlass_kernel_cudnngemm_swigludense_blockscaled_gemm_persistent_swiglu_interleaved_quantSm100BlockScaledPersistentDenseGemmKernel_object_at__TiledMMA_ThrLayoutVMNK11110000_Permuta_0 --------------------------
	.section	.nv.shared.kernel_cutlass_kernel_cudnngemm_swigludense_blockscaled_gemm_persistent_swiglu_interleaved_quantSm100BlockScaledPersistentDenseGemmKernel_object_at__TiledMMA_ThrLayoutVMNK11110000_Permuta_0,"aw",@nobits
	.sectionflags	@""
	.align	1024
	.zero		1024


//--------------------- .nv.shared.reserved.0     --------------------------
	.section	.nv.shared.reserved.0,"aw",@nobits
	.align	8
	.weak		__nv_reservedSMEM_offset_0_alias
	.size		__nv_reservedSMEM_offset_0_alias, 0, 64
	.other		__nv_reservedSMEM_offset_0_alias,@"STO_CUDA_RESERVED_SHARED STV_DEFAULT"
__nv_reservedSMEM_offset_0_alias:
	.zero		0
.nv.shared.reserved.0:
	.zero		64
	.weak		__nv_reservedSMEM_allocation_phase
	.type		__nv_reservedSMEM_allocation_phase,@object
	.size		__nv_reservedSMEM_allocation_phase,(.L_0 - __nv_reservedSMEM_allocation_phase)
__nv_reservedSMEM_allocation_phase:
	.zero		1
.L_0:
	.zero		7
	.weak		__nv_reservedSMEM_devtool_atexit_pc
	.type		__nv_reservedSMEM_devtool_atexit_pc,@object
	.size		__nv_reservedSMEM_devtool_atexit_pc,(__nv_reservedSMEM_allocation_mask - __nv_reservedSMEM_devtool_atexit_pc)
__nv_reservedSMEM_devtool_atexit_pc:
	.zero		8
	.weak		__nv_reservedSMEM_allocation_mask
	.type		__nv_reservedSMEM_allocation_mask,@object
	.size		__nv_reservedSMEM_allocation_mask,(.L_2 - __nv_reservedSMEM_allocation_mask)
__nv_reservedSMEM_allocation_mask:
	.zero		4
.L_2:


//--------------------- .nv.constant0.kernel_cutlass_kernel_cudnngemm_swigludense_blockscaled_gemm_persistent_swiglu_interleaved_quantSm100BlockScaledPersistentDenseGemmKernel_object_at__TiledMMA_ThrLayoutVMNK11110000_Permuta_0 --------------------------
	.section	.nv.constant0.kernel_cutlass_kernel_cudnngemm_swigludense_blockscaled_gemm_persistent_swiglu_interleaved_quantSm100BlockScaledPersistentDenseGemmKernel_object_at__TiledMMA_ThrLayoutVMNK11110000_Permuta_0,"a",@progbits
	.sectionflags	@""
	.align	4
.nv.constant0.kernel_cutlass_kernel_cudnngemm_swigludense_blockscaled_gemm_persistent_swiglu_interleaved_quantSm100BlockScaledPersistentDenseGemmKernel_object_at__TiledMMA_ThrLayoutVMNK11110000_Permuta_0:
	.zero		1768


//--------------------- SYMBOLS --------------------------

	.type		.nv.reservedSmem.offset0,@object
	.size		.nv.reservedSmem.offset0,0x4
	.type		.nv.reservedSmem.cap,@object
	.size		.nv.reservedSmem.cap,0x4
